	.target	sm_90a

	.elftype	@"ET_EXEC"


//--------------------- .note.nv.tkinfo           --------------------------
	.section	.note.nv.tkinfo,"",@"SHT_NOTE"
	.sectionflags	@"SHF_NOTE_NV_TKINFO"
	.tkinfo
        /*0018*/ 	.word	0x00000002
        /*0030*/ 	.string	""
        /*0030*/ 	.string	"ptxas"
        /*0030*/ 	.string	"Cuda compilation tools, release 13.0, V13.0.88"
        /*0030*/ 	.string	"Build cuda_13.0.r13.0/compiler.36424714_0"
        /*0030*/ 	.string	"-arch sm_90a -m 64 "



//--------------------- .note.nv.cuinfo           --------------------------
	.section	.note.nv.cuinfo,"",@"SHT_NOTE"
	.sectionflags	@"SHF_NOTE_NV_CUINFO"
        /*0018*/ 	.short	0x0002
        /*001a*/ 	.short	0x005a
        /*001c*/ 	.short	0x0082
	.zero		2


//--------------------- .nv.info                  --------------------------
	.section	.nv.info,"",@"SHT_CUDA_INFO"
	.align	4


	//----- nvinfo : EIATTR_REGCOUNT
	.align		4
        /*0000*/ 	.byte	0x04, 0x2f
        /*0002*/ 	.short	(.L_15 - .L_14)
	.align		4
.L_14:
        /*0004*/ 	.word	index@(_ZN7cutlass13device_kernelINS_4gemm6kernel13GemmUniversalIN4cute5tupleIJiiiiEEENS1_10collective13CollectiveMmaINS1_34MainloopSm90TmaGmmaWarpSpecializedILi5ENS5_IJNS4_1CILi1EEESB_SB_EEENS1_35KernelTmaWarpSpecializedCooperativeEEENS5_IJNSA_ILi256EEENSA_ILi64EEESG_EEENS_10bfloat16_tENS5_IJSB_llEEESI_NS5_IJlSB_lEEENS4_8TiledMMAINS4_8MMA_AtomIJNS4_4SM904GMMA27MMA_64x64x16_F32BF16BF16_SSILNSO_5MajorE1ELSQ_0ELNSO_7ScaleInE1ELSR_1EEEEEENS4_6LayoutINS5_IJNSA_ILi2EEESB_SB_EEENS5_IJSB_NSA_ILi0EEESX_EEEEENS5_IJNS4_10UnderscoreES10_S10_EEEEENS4_13SM90_TMA_LOADENS4_14ComposedLayoutINS4_7SwizzleILi3ELi4ELi3EEENS4_18smem_ptr_flag_bitsILi16EEENSU_INS5_IJSG_NSA_ILi8EEEEEENS5_IJSB_SG_EEEEEEEvNS4_8identityES13_NS14_IS16_S18_NSU_INS5_IJS19_SG_EEENS5_IJSG_SB_EEEEEEEvS1E_EENS_8epilogue10collective6detail29Sm90TmaWarpSpecializedAdapterINS1L_15DefaultEpilogueISI_SK_SK_NS1K_6thread17LinearCombinationISI_Li1EffLNS1P_9ScaleType4KindE0ELNS_15FloatRoundStyleE2ESI_EENS1_15EpilogueDefaultEEEEEvvEEEEvNT_6ParamsE)
        /*0008*/ 	.word	0x000000a8


	//----- nvinfo : EIATTR_FRAME_SIZE
	.align		4
.L_15:
        /*000c*/ 	.byte	0x04, 0x11
        /*000e*/ 	.short	(.L_17 - .L_16)
	.align		4
.L_16:
        /*0010*/ 	.word	index@(_ZN7cutlass13device_kernelINS_4gemm6kernel13GemmUniversalIN4cute5tupleIJiiiiEEENS1_10collective13CollectiveMmaINS1_34MainloopSm90TmaGmmaWarpSpecializedILi5ENS5_IJNS4_1CILi1EEESB_SB_EEENS1_35KernelTmaWarpSpecializedCooperativeEEENS5_IJNSA_ILi256EEENSA_ILi64EEESG_EEENS_10bfloat16_tENS5_IJSB_llEEESI_NS5_IJlSB_lEEENS4_8TiledMMAINS4_8MMA_AtomIJNS4_4SM904GMMA27MMA_64x64x16_F32BF16BF16_SSILNSO_5MajorE1ELSQ_0ELNSO_7ScaleInE1ELSR_1EEEEEENS4_6LayoutINS5_IJNSA_ILi2EEESB_SB_EEENS5_IJSB_NSA_ILi0EEESX_EEEEENS5_IJNS4_10UnderscoreES10_S10_EEEEENS4_13SM90_TMA_LOADENS4_14ComposedLayoutINS4_7SwizzleILi3ELi4ELi3EEENS4_18smem_ptr_flag_bitsILi16EEENSU_INS5_IJSG_NSA_ILi8EEEEEENS5_IJSB_SG_EEEEEEEvNS4_8identityES13_NS14_IS16_S18_NSU_INS5_IJS19_SG_EEENS5_IJSG_SB_EEEEEEEvS1E_EENS_8epilogue10collective6detail29Sm90TmaWarpSpecializedAdapterINS1L_15DefaultEpilogueISI_SK_SK_NS1K_6thread17LinearCombinationISI_Li1EffLNS1P_9ScaleType4KindE0ELNS_15FloatRoundStyleE2ESI_EENS1_15EpilogueDefaultEEEEEvvEEEEvNT_6ParamsE)
        /*0014*/ 	.word	0x00000000


	//----- nvinfo : EIATTR_MIN_STACK_SIZE
	.align		4
.L_17:
        /*0018*/ 	.byte	0x04, 0x12
        /*001a*/ 	.short	(.L_19 - .L_18)
	.align		4
.L_18:
        /*001c*/ 	.word	index@(_ZN7cutlass13device_kernelINS_4gemm6kernel13GemmUniversalIN4cute5tupleIJiiiiEEENS1_10collective13CollectiveMmaINS1_34MainloopSm90TmaGmmaWarpSpecializedILi5ENS5_IJNS4_1CILi1EEESB_SB_EEENS1_35KernelTmaWarpSpecializedCooperativeEEENS5_IJNSA_ILi256EEENSA_ILi64EEESG_EEENS_10bfloat16_tENS5_IJSB_llEEESI_NS5_IJlSB_lEEENS4_8TiledMMAINS4_8MMA_AtomIJNS4_4SM904GMMA27MMA_64x64x16_F32BF16BF16_SSILNSO_5MajorE1ELSQ_0ELNSO_7ScaleInE1ELSR_1EEEEEENS4_6LayoutINS5_IJNSA_ILi2EEESB_SB_EEENS5_IJSB_NSA_ILi0EEESX_EEEEENS5_IJNS4_10UnderscoreES10_S10_EEEEENS4_13SM90_TMA_LOADENS4_14ComposedLayoutINS4_7SwizzleILi3ELi4ELi3EEENS4_18smem_ptr_flag_bitsILi16EEENSU_INS5_IJSG_NSA_ILi8EEEEEENS5_IJSB_SG_EEEEEEEvNS4_8identityES13_NS14_IS16_S18_NSU_INS5_IJS19_SG_EEENS5_IJSG_SB_EEEEEEEvS1E_EENS_8epilogue10collective6detail29Sm90TmaWarpSpecializedAdapterINS1L_15DefaultEpilogueISI_SK_SK_NS1K_6thread17LinearCombinationISI_Li1EffLNS1P_9ScaleType4KindE0ELNS_15FloatRoundStyleE2ESI_EENS1_15EpilogueDefaultEEEEEvvEEEEvNT_6ParamsE)
        /*0020*/ 	.word	0x00000000
.L_19:


//--------------------- .nv.compat                --------------------------
	.section	.nv.compat,"",@"SHT_CUDA_COMPAT_INFO"
	.align	4
        /*0000*/ 	.byte	0x02, 0x09, 0x01, 0x00, 0x02, 0x02, 0x04, 0x00, 0x02, 0x05, 0x05, 0x00, 0x03, 0x07, 0x01, 0x01
        /*0010*/ 	.byte	0x02, 0x03, 0x01, 0x00, 0x02, 0x06, 0x01, 0x00, 0x04, 0x0b, 0x08, 0x00, 0x00, 0x00, 0x00, 0x00
        /*0020*/ 	.byte	0x00, 0x00, 0x00, 0x00


//--------------------- .nv.info._ZN7cutlass13device_kernelINS_4gemm6kernel13GemmUniversalIN4cute5tupleIJiiiiEEENS1_10collective13CollectiveMmaINS1_34MainloopSm90TmaGmmaWarpSpecializedILi5ENS5_IJNS4_1CILi1EEESB_SB_EEENS1_35KernelTmaWarpSpecializedCooperativeEEENS5_IJNSA_ILi256EEENSA_ILi64EEESG_EEENS_10bfloat16_tENS5_IJSB_llEEESI_NS5_IJlSB_lEEENS4_8TiledMMAINS4_8MMA_AtomIJNS4_4SM904GMMA27MMA_64x64x16_F32BF16BF16_SSILNSO_5MajorE1ELSQ_0ELNSO_7ScaleInE1ELSR_1EEEEEENS4_6LayoutINS5_IJNSA_ILi2EEESB_SB_EEENS5_IJSB_NSA_ILi0EEESX_EEEEENS5_IJNS4_10UnderscoreES10_S10_EEEEENS4_13SM90_TMA_LOADENS4_14ComposedLayoutINS4_7SwizzleILi3ELi4ELi3EEENS4_18smem_ptr_flag_bitsILi16EEENSU_INS5_IJSG_NSA_ILi8EEEEEENS5_IJSB_SG_EEEEEEEvNS4_8identityES13_NS14_IS16_S18_NSU_INS5_IJS19_SG_EEENS5_IJSG_SB_EEEEEEEvS1E_EENS_8epilogue10collective6detail29Sm90TmaWarpSpecializedAdapterINS1L_15DefaultEpilogueISI_SK_SK_NS1K_6thread17LinearCombinationISI_Li1EffLNS1P_9ScaleType4KindE0ELNS_15FloatRoundStyleE2ESI_EENS1_15EpilogueDefaultEEEEEvvEEEEvNT_6ParamsE --------------------------
	.section	.nv.info._ZN7cutlass13device_kernelINS_4gemm6kernel13GemmUniversalIN4cute5tupleIJiiiiEEENS1_10collective13CollectiveMmaINS1_34MainloopSm90TmaGmmaWarpSpecializedILi5ENS5_IJNS4_1CILi1EEESB_SB_EEENS1_35KernelTmaWarpSpecializedCooperativeEEENS5_IJNSA_ILi256EEENSA_ILi64EEESG_EEENS_10bfloat16_tENS5_IJSB_llEEESI_NS5_IJlSB_lEEENS4_8TiledMMAINS4_8MMA_AtomIJNS4_4SM904GMMA27MMA_64x64x16_F32BF16BF16_SSILNSO_5MajorE1ELSQ_0ELNSO_7ScaleInE1ELSR_1EEEEEENS4_6LayoutINS5_IJNSA_ILi2EEESB_SB_EEENS5_IJSB_NSA_ILi0EEESX_EEEEENS5_IJNS4_10UnderscoreES10_S10_EEEEENS4_13SM90_TMA_LOADENS4_14ComposedLayoutINS4_7SwizzleILi3ELi4ELi3EEENS4_18smem_ptr_flag_bitsILi16EEENSU_INS5_IJSG_NSA_ILi8EEEEEENS5_IJSB_SG_EEEEEEEvNS4_8identityES13_NS14_IS16_S18_NSU_INS5_IJS19_SG_EEENS5_IJSG_SB_EEEEEEEvS1E_EENS_8epilogue10collective6detail29Sm90TmaWarpSpecializedAdapterINS1L_15DefaultEpilogueISI_SK_SK_NS1K_6thread17LinearCombinationISI_Li1EffLNS1P_9ScaleType4KindE0ELNS_15FloatRoundStyleE2ESI_EENS1_15EpilogueDefaultEEEEEvvEEEEvNT_6ParamsE,"",@"SHT_CUDA_INFO"
	.sectionflags	@""
	.align	4


	//----- nvinfo : EIATTR_CUDA_API_VERSION
	.align		4
        /*0000*/ 	.byte	0x04, 0x37
        /*0002*/ 	.short	(.L_21 - .L_20)
.L_20:
        /*0004*/ 	.word	0x00000082


	//----- nvinfo : EIATTR_KPARAM_INFO
	.align		4
.L_21:
        /*0008*/ 	.byte	0x04, 0x17
        /*000a*/ 	.short	(.L_23 - .L_22)
.L_22:
        /*000c*/ 	.word	0x00000000
        /*0010*/ 	.short	0x0000
        /*0012*/ 	.short	0x0070
        /*0014*/ 	.byte	0x00, 0xf0, 0x01, 0x10


	//----- nvinfo : EIATTR_SPARSE_MMA_MASK
	.align		4
.L_23:
        /*0018*/ 	.byte	0x03, 0x50
        /*001a*/ 	.short	0x0000


	//----- nvinfo : EIATTR_MAXREG_COUNT
	.align		4
        /*001c*/ 	.byte	0x03, 0x1b
        /*001e*/ 	.short	0x00a8


	//----- nvinfo : EIATTR_NUM_BARRIERS
	.align		4
        /*0020*/ 	.byte	0x02, 0x4c
        /*0022*/ 	.byte	0x01
	.zero		1


	//----- nvinfo : EIATTR_EXTERNS
	.align		4
        /*0024*/ 	.byte	0x04, 0x0f
        /*0026*/ 	.short	(.L_25 - .L_24)


	//   ....[0]....
	.align		4
.L_24:
        /*0028*/ 	.word	index@(__assertfail)


	//----- nvinfo : EIATTR_MERCURY_ISA_VERSION
	.align		4
.L_25:
        /*002c*/ 	.byte	0x03, 0x5f
        /*002e*/ 	.short	0x0101


	//----- nvinfo : EIATTR_INT_WARP_WIDE_INSTR_OFFSETS
	.align		4
        /*0030*/ 	.byte	0x04, 0x31
        /*0032*/ 	.short	(.L_27 - .L_26)


	//   ....[0]....
.L_26:
        /*0034*/ 	.word	0x000003a0


	//   ....[1]....
        /*0038*/ 	.word	0x000003b0


	//   ....[2]....
        /*003c*/ 	.word	0x000004f0


	//----- nvinfo : EIATTR_COOP_GROUP_MASK_REGIDS
	.align		4
.L_27:
        /*0040*/ 	.byte	0x04, 0x29
        /*0042*/ 	.short	(.L_29 - .L_28)


	//   ....[0]....
.L_28:
        /*0044*/ 	.word	0xffffffff


	//   ....[1]....
        /*0048*/ 	.word	0xffffffff


	//   ....[2]....
        /*004c*/ 	.word	0xffffffff


	//   ....[3]....
        /*0050*/ 	.word	0xffffffff


	//   ....[4]....
        /*0054*/ 	.word	0xffffffff


	//----- nvinfo : EIATTR_COOP_GROUP_INSTR_OFFSETS
	.align		4
.L_29:
        /*0058*/ 	.byte	0x04, 0x28
        /*005a*/ 	.short	(.L_31 - .L_30)


	//   ....[0]....
.L_30:
        /*005c*/ 	.word	0x00000060


	//   ....[1]....
        /*0060*/ 	.word	0x00000070


	//   ....[2]....
        /*0064*/ 	.word	0x00000130


	//   ....[3]....
        /*0068*/ 	.word	0x000002e0


	//   ....[4]....
        /*006c*/ 	.word	0x00000fa0


	//----- nvinfo : EIATTR_REG_RECONFIG
	.align		4
.L_31:
        /*0070*/ 	.byte	0x01, 0x54
	.zero		2


	//----- nvinfo : EIATTR_SYSCALL_OFFSETS
	.align		4
        /*0074*/ 	.byte	0x04, 0x46
        /*0076*/ 	.short	(.L_33 - .L_32)


	//   ....[0]....
.L_32:
        /*0078*/ 	.word	0x00001160


	//----- nvinfo : EIATTR_MBARRIER_INSTR_OFFSETS
	.align		4
.L_33:
        /*007c*/ 	.byte	0x04, 0x39
        /*007e*/ 	.short	(.L_35 - .L_34)


	//   ....[0]....
.L_34:
        /*0080*/ 	.word	0x00000230
        /*0084*/ 	.word	0x000000ff
        /*0088*/ 	.word	0x00000000
        /*008c*/ 	.short	0x0100
        /*008e*/ 	.byte	0x08
	.zero		1


	//   ....[1]....
        /*0090*/ 	.word	0x00000240
        /*0094*/ 	.word	0x000000ff
        /*0098*/ 	.word	0x00000028
        /*009c*/ 	.short	0x0100
        /*009e*/ 	.byte	0x08
	.zero		1


	//   ....[2]....
        /*00a0*/ 	.word	0x00000250
        /*00a4*/ 	.word	0x000000ff
        /*00a8*/ 	.word	0x00000008
        /*00ac*/ 	.short	0x0100
        /*00ae*/ 	.byte	0x08
	.zero		1


	//   ....[3]....
        /*00b0*/ 	.word	0x00000260
        /*00b4*/ 	.word	0x000000ff
        /*00b8*/ 	.word	0x00000030
        /*00bc*/ 	.short	0x0100
        /*00be*/ 	.byte	0x08
	.zero		1


	//   ....[4]....
        /*00c0*/ 	.word	0x00000270
        /*00c4*/ 	.word	0x000000ff
        /*00c8*/ 	.word	0x00000010
        /*00cc*/ 	.short	0x0100
        /*00ce*/ 	.byte	0x08
	.zero		1


	//   ....[5]....
        /*00d0*/ 	.word	0x00000280
        /*00d4*/ 	.word	0x000000ff
        /*00d8*/ 	.word	0x00000038
        /*00dc*/ 	.short	0x0100
        /*00de*/ 	.byte	0x08
	.zero		1


	//   ....[6]....
        /*00e0*/ 	.word	0x00000290
        /*00e4*/ 	.word	0x000000ff
        /*00e8*/ 	.word	0x00000018
        /*00ec*/ 	.short	0x0100
        /*00ee*/ 	.byte	0x08
	.zero		1


	//   ....[7]....
        /*00f0*/ 	.word	0x000002a0
        /*00f4*/ 	.word	0x000000ff
        /*00f8*/ 	.word	0x00000040
        /*00fc*/ 	.short	0x0100
        /*00fe*/ 	.byte	0x08
	.zero		1


	//   ....[8]....
        /*0100*/ 	.word	0x000002b0
        /*0104*/ 	.word	0x000000ff
        /*0108*/ 	.word	0x00000020
        /*010c*/ 	.short	0x0100
        /*010e*/ 	.byte	0x08
	.zero		1


	//   ....[9]....
        /*0110*/ 	.word	0x000002c0
        /*0114*/ 	.word	0x000000ff
        /*0118*/ 	.word	0x00000048
        /*011c*/ 	.short	0x0100
        /*011e*/ 	.byte	0x08
	.zero		1


	//   ....[10]....
        /*0120*/ 	.word	0x00000560
        /*0124*/ 	.word	0x000000ff
        /*0128*/ 	.word	0x00000060
        /*012c*/ 	.short	0x0100
        /*012e*/ 	.byte	0x06
	.zero		1


	//   ....[11]....
        /*0130*/ 	.word	0x000005c0
        /*0134*/ 	.word	0x000000ff
        /*0138*/ 	.word	0x00000068
        /*013c*/ 	.short	0x0100
        /*013e*/ 	.byte	0x06
	.zero		1


	//   ....[12]....
        /*0140*/ 	.word	0x000011e0
        /*0144*/ 	.word	0x00000003
        /*0148*/ 	.word	0x00000000
        /*014c*/ 	.short	0x010a
        /*014e*/ 	.byte	0x3f
	.zero		1


	//   ....[13]....
        /*0150*/ 	.word	0x00001220
        /*0154*/ 	.word	0x00000003
        /*0158*/ 	.word	0x00000000
        /*015c*/ 	.short	0x010a
        /*015e*/ 	.byte	0x3f
	.zero		1


	//   ....[14]....
        /*0160*/ 	.word	0x00001730
        /*0164*/ 	.word	0x000000ff
        /*0168*/ 	.word	0x00000000
        /*016c*/ 	.short	0x010a
        /*016e*/ 	.byte	0x07
	.zero		1


	//   ....[15]....
        /*0170*/ 	.word	0x00001770
        /*0174*/ 	.word	0x000000ff
        /*0178*/ 	.word	0x00000000
        /*017c*/ 	.short	0x010a
        /*017e*/ 	.byte	0x07
	.zero		1


	//   ....[16]....
        /*0180*/ 	.word	0x00001b50
        /*0184*/ 	.word	0x000000ff
        /*0188*/ 	.word	0x00000000
        /*018c*/ 	.short	0x0101
        /*018e*/ 	.byte	0x07
	.zero		1


	//   ....[17]....
        /*0190*/ 	.word	0x00001d50
        /*0194*/ 	.word	0x000000ff
        /*0198*/ 	.word	0x00000000
        /*019c*/ 	.short	0x0101
        /*019e*/ 	.byte	0x06
	.zero		1


	//   ....[18]....
        /*01a0*/ 	.word	0x00007e80
        /*01a4*/ 	.word	0x0000000e
        /*01a8*/ 	.word	0x00000028
        /*01ac*/ 	.short	0x010a
        /*01ae*/ 	.byte	0x3f
	.zero		1


	//   ....[19]....
        /*01b0*/ 	.word	0x00008320
        /*01b4*/ 	.word	0x00000006
        /*01b8*/ 	.word	0x00000068
        /*01bc*/ 	.short	0x0101
        /*01be*/ 	.byte	0x3f
	.zero		1


	//   ....[20]....
        /*01c0*/ 	.word	0x00008a50
        /*01c4*/ 	.word	0x00000007
        /*01c8*/ 	.word	0x00000000
        /*01cc*/ 	.short	0x010a
        /*01ce*/ 	.byte	0x3f
	.zero		1


	//   ....[21]....
        /*01d0*/ 	.word	0x00008ad0
        /*01d4*/ 	.word	0x00000009
        /*01d8*/ 	.word	0x00000000
        /*01dc*/ 	.short	0x010a
        /*01de*/ 	.byte	0x3f
	.zero		1


	//   ....[22]....
        /*01e0*/ 	.word	0x00008b60
        /*01e4*/ 	.word	0x00000006
        /*01e8*/ 	.word	0x00000000
        /*01ec*/ 	.short	0x010a
        /*01ee*/ 	.byte	0x3f
	.zero		1


	//   ....[23]....
        /*01f0*/ 	.word	0x00008bf0
        /*01f4*/ 	.word	0x00000009
        /*01f8*/ 	.word	0x00000000
        /*01fc*/ 	.short	0x010a
        /*01fe*/ 	.byte	0x3f
	.zero		1


	//   ....[24]....
        /*0200*/ 	.word	0x00008c80
        /*0204*/ 	.word	0x00000003
        /*0208*/ 	.word	0x00000000
        /*020c*/ 	.short	0x010a
        /*020e*/ 	.byte	0x3f
	.zero		1


	//   ....[25]....
        /*0210*/ 	.word	0x00008ce0
        /*0214*/ 	.word	0x00000003
        /*0218*/ 	.word	0x00000000
        /*021c*/ 	.short	0x010a
        /*021e*/ 	.byte	0x3f
	.zero		1


	//   ....[26]....
        /*0220*/ 	.word	0x00008d40
        /*0224*/ 	.word	0x00000004
        /*0228*/ 	.word	0x00000000
        /*022c*/ 	.short	0x010a
        /*022e*/ 	.byte	0x3f
	.zero		1


	//   ....[27]....
        /*0230*/ 	.word	0x00008e10
        /*0234*/ 	.word	0x0000000e
        /*0238*/ 	.word	0x00000028
        /*023c*/ 	.short	0x010a
        /*023e*/ 	.byte	0x3f
	.zero		1


	//   ....[28]....
        /*0240*/ 	.word	0x00008ee0
        /*0244*/ 	.word	0x00000007
        /*0248*/ 	.word	0x00000000
        /*024c*/ 	.short	0x010a
        /*024e*/ 	.byte	0x3f
	.zero		1


	//   ....[29]....
        /*0250*/ 	.word	0x00008f30
        /*0254*/ 	.word	0x00000009
        /*0258*/ 	.word	0x00000000
        /*025c*/ 	.short	0x010a
        /*025e*/ 	.byte	0x3f
	.zero		1


	//   ....[30]....
        /*0260*/ 	.word	0x00008f80
        /*0264*/ 	.word	0x00000006
        /*0268*/ 	.word	0x00000000
        /*026c*/ 	.short	0x010a
        /*026e*/ 	.byte	0x3f
	.zero		1


	//   ....[31]....
        /*0270*/ 	.word	0x00008fd0
        /*0274*/ 	.word	0x00000009
        /*0278*/ 	.word	0x00000000
        /*027c*/ 	.short	0x010a
        /*027e*/ 	.byte	0x3f
	.zero		1


	//----- nvinfo : EIATTR_NUM_MBARRIERS
	.align		4
.L_35:
        /*0280*/ 	.byte	0x03, 0x38
        /*0282*/ 	.short	0x000c


	//----- nvinfo : EIATTR_EXIT_INSTR_OFFSETS
	.align		4
        /*0284*/ 	.byte	0x04, 0x1c
        /*0286*/ 	.short	(.L_37 - .L_36)


	//   ....[0]....
.L_36:
        /*0288*/ 	.word	0x00000610


	//   ....[1]....
        /*028c*/ 	.word	0x00000ed0


	//   ....[2]....
        /*0290*/ 	.word	0x000074b0


	//   ....[3]....
        /*0294*/ 	.word	0x00007ae0


	//   ....[4]....
        /*0298*/ 	.word	0x00008cd0


	//----- nvinfo : EIATTR_MAX_THREADS
	.align		4
.L_37:
        /*029c*/ 	.byte	0x04, 0x05
        /*029e*/ 	.short	(.L_39 - .L_38)
.L_38:
        /*02a0*/ 	.word	0x00000180
        /*02a4*/ 	.word	0x00000001
        /*02a8*/ 	.word	0x00000001


	//----- nvinfo : EIATTR_CRS_STACK_SIZE
	.align		4
.L_39:
        /*02ac*/ 	.byte	0x04, 0x1e
        /*02ae*/ 	.short	(.L_41 - .L_40)
.L_40:
        /*02b0*/ 	.word	0x00000000


	//----- nvinfo : EIATTR_CBANK_PARAM_SIZE
	.align		4
.L_41:
        /*02b4*/ 	.byte	0x03, 0x19
        /*02b6*/ 	.short	0x0470


	//----- nvinfo : EIATTR_PARAM_CBANK
	.align		4
        /*02b8*/ 	.byte	0x04, 0x0a
        /*02ba*/ 	.short	(.L_43 - .L_42)
	.align		4
.L_42:
        /*02bc*/ 	.word	index@(.nv.constant0._ZN7cutlass13device_kernelINS_4gemm6kernel13GemmUniversalIN4cute5tupleIJiiiiEEENS1_10collective13CollectiveMmaINS1_34MainloopSm90TmaGmmaWarpSpecializedILi5ENS5_IJNS4_1CILi1EEESB_SB_EEENS1_35KernelTmaWarpSpecializedCooperativeEEENS5_IJNSA_ILi256EEENSA_ILi64EEESG_EEENS_10bfloat16_tENS5_IJSB_llEEESI_NS5_IJlSB_lEEENS4_8TiledMMAINS4_8MMA_AtomIJNS4_4SM904GMMA27MMA_64x64x16_F32BF16BF16_SSILNSO_5MajorE1ELSQ_0ELNSO_7ScaleInE1ELSR_1EEEEEENS4_6LayoutINS5_IJNSA_ILi2EEESB_SB_EEENS5_IJSB_NSA_ILi0EEESX_EEEEENS5_IJNS4_10UnderscoreES10_S10_EEEEENS4_13SM90_TMA_LOADENS4_14ComposedLayoutINS4_7SwizzleILi3ELi4ELi3EEENS4_18smem_ptr_flag_bitsILi16EEENSU_INS5_IJSG_NSA_ILi8EEEEEENS5_IJSB_SG_EEEEEEEvNS4_8identityES13_NS14_IS16_S18_NSU_INS5_IJS19_SG_EEENS5_IJSG_SB_EEEEEEEvS1E_EENS_8epilogue10collective6detail29Sm90TmaWarpSpecializedAdapterINS1L_15DefaultEpilogueISI_SK_SK_NS1K_6thread17LinearCombinationISI_Li1EffLNS1P_9ScaleType4KindE0ELNS_15FloatRoundStyleE2ESI_EENS1_15EpilogueDefaultEEEEEvvEEEEvNT_6ParamsE)
        /*02c0*/ 	.short	0x0210
        /*02c2*/ 	.short	0x0470


	//----- nvinfo : EIATTR_SW_WAR
	.align		4
.L_43:
        /*02c4*/ 	.byte	0x04, 0x36
        /*02c6*/ 	.short	(.L_45 - .L_44)
.L_44:
        /*02c8*/ 	.word	0x00000008
.L_45:


//--------------------- .nv.callgraph             --------------------------
	.section	.nv.callgraph,"",@"SHT_CUDA_CALLGRAPH"
	.align	4
	.sectionentsize	8
	.align		4
        /*0000*/ 	.word	0x00000000
	.align		4
        /*0004*/ 	.word	0xffffffff
	.align		4
        /*0008*/ 	.word	index@(_ZN7cutlass13device_kernelINS_4gemm6kernel13GemmUniversalIN4cute5tupleIJiiiiEEENS1_10collective13CollectiveMmaINS1_34MainloopSm90TmaGmmaWarpSpecializedILi5ENS5_IJNS4_1CILi1EEESB_SB_EEENS1_35KernelTmaWarpSpecializedCooperativeEEENS5_IJNSA_ILi256EEENSA_ILi64EEESG_EEENS_10bfloat16_tENS5_IJSB_llEEESI_NS5_IJlSB_lEEENS4_8TiledMMAINS4_8MMA_AtomIJNS4_4SM904GMMA27MMA_64x64x16_F32BF16BF16_SSILNSO_5MajorE1ELSQ_0ELNSO_7ScaleInE1ELSR_1EEEEEENS4_6LayoutINS5_IJNSA_ILi2EEESB_SB_EEENS5_IJSB_NSA_ILi0EEESX_EEEEENS5_IJNS4_10UnderscoreES10_S10_EEEEENS4_13SM90_TMA_LOADENS4_14ComposedLayoutINS4_7SwizzleILi3ELi4ELi3EEENS4_18smem_ptr_flag_bitsILi16EEENSU_INS5_IJSG_NSA_ILi8EEEEEENS5_IJSB_SG_EEEEEEEvNS4_8identityES13_NS14_IS16_S18_NSU_INS5_IJS19_SG_EEENS5_IJSG_SB_EEEEEEEvS1E_EENS_8epilogue10collective6detail29Sm90TmaWarpSpecializedAdapterINS1L_15DefaultEpilogueISI_SK_SK_NS1K_6thread17LinearCombinationISI_Li1EffLNS1P_9ScaleType4KindE0ELNS_15FloatRoundStyleE2ESI_EENS1_15EpilogueDefaultEEEEEvvEEEEvNT_6ParamsE)
	.align		4
        /*000c*/ 	.word	index@(__assertfail)
	.align		4
        /*0010*/ 	.word	0x00000000
	.align		4
        /*0014*/ 	.word	0xfffffffe
	.align		4
        /*0018*/ 	.word	0x00000000
	.align		4
        /*001c*/ 	.word	0xfffffffd
	.align		4
        /*0020*/ 	.word	0x00000000
	.align		4
        /*0024*/ 	.word	0xfffffffc


//--------------------- .nv.constant4             --------------------------
	.section	.nv.constant4,"a",@progbits
	.align	8
	.align		8
.nv.constant4:
        /*0000*/ 	.dword	__assertfail
	.align		8
        /*0008*/ 	.dword	__unnamed_1
	.align		8
        /*0010*/ 	.dword	_ZN39_INTERNAL_e311384d_4_k_cu_d80cc36c_28864cuda3std3__45__cpo5beginE
	.align		8
        /*0018*/ 	.dword	_ZN39_INTERNAL_e311384d_4_k_cu_d80cc36c_28864cuda3std3__45__cpo3endE
	.align		8
        /*0020*/ 	.dword	_ZN39_INTERNAL_e311384d_4_k_cu_d80cc36c_28864cuda3std3__45__cpo6cbeginE
	.align		8
        /*0028*/ 	.dword	_ZN39_INTERNAL_e311384d_4_k_cu_d80cc36c_28864cuda3std3__45__cpo4cendE
	.align		8
        /*0030*/ 	.dword	_ZN39_INTERNAL_e311384d_4_k_cu_d80cc36c_28864cuda3std3__441_GLOBAL__N__e311384d_4_k_cu_d80cc36c_28866ignoreE
	.align		8
        /*0038*/ 	.dword	_ZN39_INTERNAL_e311384d_4_k_cu_d80cc36c_28864cuda3std3__419piecewise_constructE
	.align		8
        /*0040*/ 	.dword	_ZN39_INTERNAL_e311384d_4_k_cu_d80cc36c_28864cuda3std3__48in_placeE
	.align		8
        /*0048*/ 	.dword	_ZN39_INTERNAL_e311384d_4_k_cu_d80cc36c_28864cuda3std6ranges3__45__cpo4swapE
	.align		8
        /*0050*/ 	.dword	_ZN39_INTERNAL_e311384d_4_k_cu_d80cc36c_28864cuda3std6ranges3__45__cpo9iter_moveE
	.align		8
        /*0058*/ 	.dword	_ZN39_INTERNAL_e311384d_4_k_cu_d80cc36c_28864cute7productE
	.align		8
        /*0060*/ 	.dword	_ZN39_INTERNAL_e311384d_4_k_cu_d80cc36c_28864cute1_E
	.align		8
        /*0068*/ 	.dword	$str$22
	.align		8
        /*0070*/ 	.dword	$str$23


//--------------------- .text._ZN7cutlass13device_kernelINS_4gemm6kernel13GemmUniversalIN4cute5tupleIJiiiiEEENS1_10collective13CollectiveMmaINS1_34MainloopSm90TmaGmmaWarpSpecializedILi5ENS5_IJNS4_1CILi1EEESB_SB_EEENS1_35KernelTmaWarpSpecializedCooperativeEEENS5_IJNSA_ILi256EEENSA_ILi64EEESG_EEENS_10bfloat16_tENS5_IJSB_llEEESI_NS5_IJlSB_lEEENS4_8TiledMMAINS4_8MMA_AtomIJNS4_4SM904GMMA27MMA_64x64x16_F32BF16BF16_SSILNSO_5MajorE1ELSQ_0ELNSO_7ScaleInE1ELSR_1EEEEEENS4_6LayoutINS5_IJNSA_ILi2EEESB_SB_EEENS5_IJSB_NSA_ILi0EEESX_EEEEENS5_IJNS4_10UnderscoreES10_S10_EEEEENS4_13SM90_TMA_LOADENS4_14ComposedLayoutINS4_7SwizzleILi3ELi4ELi3EEENS4_18smem_ptr_flag_bitsILi16EEENSU_INS5_IJSG_NSA_ILi8EEEEEENS5_IJSB_SG_EEEEEEEvNS4_8identityES13_NS14_IS16_S18_NSU_INS5_IJS19_SG_EEENS5_IJSG_SB_EEEEEEEvS1E_EENS_8epilogue10collective6detail29Sm90TmaWarpSpecializedAdapterINS1L_15DefaultEpilogueISI_SK_SK_NS1K_6thread17LinearCombinationISI_Li1EffLNS1P_9ScaleType4KindE0ELNS_15FloatRoundStyleE2ESI_EENS1_15EpilogueDefaultEEEEEvvEEEEvNT_6ParamsE --------------------------
	.section	.text._ZN7cutlass13device_kernelINS_4gemm6kernel13GemmUniversalIN4cute5tupleIJiiiiEEENS1_10collective13CollectiveMmaINS1_34MainloopSm90TmaGmmaWarpSpecializedILi5ENS5_IJNS4_1CILi1EEESB_SB_EEENS1_35KernelTmaWarpSpecializedCooperativeEEENS5_IJNSA_ILi256EEENSA_ILi64EEESG_EEENS_10bfloat16_tENS5_IJSB_llEEESI_NS5_IJlSB_lEEENS4_8TiledMMAINS4_8MMA_AtomIJNS4_4SM904GMMA27MMA_64x64x16_F32BF16BF16_SSILNSO_5MajorE1ELSQ_0ELNSO_7ScaleInE1ELSR_1EEEEEENS4_6LayoutINS5_IJNSA_ILi2EEESB_SB_EEENS5_IJSB_NSA_ILi0EEESX_EEEEENS5_IJNS4_10UnderscoreES10_S10_EEEEENS4_13SM90_TMA_LOADENS4_14ComposedLayoutINS4_7SwizzleILi3ELi4ELi3EEENS4_18smem_ptr_flag_bitsILi16EEENSU_INS5_IJSG_NSA_ILi8EEEEEENS5_IJSB_SG_EEEEEEEvNS4_8identityES13_NS14_IS16_S18_NSU_INS5_IJS19_SG_EEENS5_IJSG_SB_EEEEEEEvS1E_EENS_8epilogue10collective6detail29Sm90TmaWarpSpecializedAdapterINS1L_15DefaultEpilogueISI_SK_SK_NS1K_6thread17LinearCombinationISI_Li1EffLNS1P_9ScaleType4KindE0ELNS_15FloatRoundStyleE2ESI_EENS1_15EpilogueDefaultEEEEEvvEEEEvNT_6ParamsE,"ax",@progbits
	.align	128
.text._ZN7cutlass13device_kernelINS_4gemm6kernel13GemmUniversalIN4cute5tupleIJiiiiEEENS1_10collective13CollectiveMmaINS1_34MainloopSm90TmaGmmaWarpSpecializedILi5ENS5_IJNS4_1CILi1EEESB_SB_EEENS1_35KernelTmaWarpSpecializedCooperativeEEENS5_IJNSA_ILi256EEENSA_ILi64EEESG_EEENS_10bfloat16_tENS5_IJSB_llEEESI_NS5_IJlSB_lEEENS4_8TiledMMAINS4_8MMA_AtomIJNS4_4SM904GMMA27MMA_64x64x16_F32BF16BF16_SSILNSO_5MajorE1ELSQ_0ELNSO_7ScaleInE1ELSR_1EEEEEENS4_6LayoutINS5_IJNSA_ILi2EEESB_SB_EEENS5_IJSB_NSA_ILi0EEESX_EEEEENS5_IJNS4_10UnderscoreES10_S10_EEEEENS4_13SM90_TMA_LOADENS4_14ComposedLayoutINS4_7SwizzleILi3ELi4ELi3EEENS4_18smem_ptr_flag_bitsILi16EEENSU_INS5_IJSG_NSA_ILi8EEEEEENS5_IJSB_SG_EEEEEEEvNS4_8identityES13_NS14_IS16_S18_NSU_INS5_IJS19_SG_EEENS5_IJSG_SB_EEEEEEEvS1E_EENS_8epilogue10collective6detail29Sm90TmaWarpSpecializedAdapterINS1L_15DefaultEpilogueISI_SK_SK_NS1K_6thread17LinearCombinationISI_Li1EffLNS1P_9ScaleType4KindE0ELNS_15FloatRoundStyleE2ESI_EENS1_15EpilogueDefaultEEEEEvvEEEEvNT_6ParamsE:
        .type           _ZN7cutlass13device_kernelINS_4gemm6kernel13GemmUniversalIN4cute5tupleIJiiiiEEENS1_10collective13CollectiveMmaINS1_34MainloopSm90TmaGmmaWarpSpecializedILi5ENS5_IJNS4_1CILi1EEESB_SB_EEENS1_35KernelTmaWarpSpecializedCooperativeEEENS5_IJNSA_ILi256EEENSA_ILi64EEESG_EEENS_10bfloat16_tENS5_IJSB_llEEESI_NS5_IJlSB_lEEENS4_8TiledMMAINS4_8MMA_AtomIJNS4_4SM904GMMA27MMA_64x64x16_F32BF16BF16_SSILNSO_5MajorE1ELSQ_0ELNSO_7ScaleInE1ELSR_1EEEEEENS4_6LayoutINS5_IJNSA_ILi2EEESB_SB_EEENS5_IJSB_NSA_ILi0EEESX_EEEEENS5_IJNS4_10UnderscoreES10_S10_EEEEENS4_13SM90_TMA_LOADENS4_14ComposedLayoutINS4_7SwizzleILi3ELi4ELi3EEENS4_18smem_ptr_flag_bitsILi16EEENSU_INS5_IJSG_NSA_ILi8EEEEEENS5_IJSB_SG_EEEEEEEvNS4_8identityES13_NS14_IS16_S18_NSU_INS5_IJS19_SG_EEENS5_IJSG_SB_EEEEEEEvS1E_EENS_8epilogue10collective6detail29Sm90TmaWarpSpecializedAdapterINS1L_15DefaultEpilogueISI_SK_SK_NS1K_6thread17LinearCombinationISI_Li1EffLNS1P_9ScaleType4KindE0ELNS_15FloatRoundStyleE2ESI_EENS1_15EpilogueDefaultEEEEEvvEEEEvNT_6ParamsE,@function
        .size           _ZN7cutlass13device_kernelINS_4gemm6kernel13GemmUniversalIN4cute5tupleIJiiiiEEENS1_10collective13CollectiveMmaINS1_34MainloopSm90TmaGmmaWarpSpecializedILi5ENS5_IJNS4_1CILi1EEESB_SB_EEENS1_35KernelTmaWarpSpecializedCooperativeEEENS5_IJNSA_ILi256EEENSA_ILi64EEESG_EEENS_10bfloat16_tENS5_IJSB_llEEESI_NS5_IJlSB_lEEENS4_8TiledMMAINS4_8MMA_AtomIJNS4_4SM904GMMA27MMA_64x64x16_F32BF16BF16_SSILNSO_5MajorE1ELSQ_0ELNSO_7ScaleInE1ELSR_1EEEEEENS4_6LayoutINS5_IJNSA_ILi2EEESB_SB_EEENS5_IJSB_NSA_ILi0EEESX_EEEEENS5_IJNS4_10UnderscoreES10_S10_EEEEENS4_13SM90_TMA_LOADENS4_14ComposedLayoutINS4_7SwizzleILi3ELi4ELi3EEENS4_18smem_ptr_flag_bitsILi16EEENSU_INS5_IJSG_NSA_ILi8EEEEEENS5_IJSB_SG_EEEEEEEvNS4_8identityES13_NS14_IS16_S18_NSU_INS5_IJS19_SG_EEENS5_IJSG_SB_EEEEEEEvS1E_EENS_8epilogue10collective6detail29Sm90TmaWarpSpecializedAdapterINS1L_15DefaultEpilogueISI_SK_SK_NS1K_6thread17LinearCombinationISI_Li1EffLNS1P_9ScaleType4KindE0ELNS_15FloatRoundStyleE2ESI_EENS1_15EpilogueDefaultEEEEEvvEEEEvNT_6ParamsE,(.L_x_194 - _ZN7cutlass13device_kernelINS_4gemm6kernel13GemmUniversalIN4cute5tupleIJiiiiEEENS1_10collective13CollectiveMmaINS1_34MainloopSm90TmaGmmaWarpSpecializedILi5ENS5_IJNS4_1CILi1EEESB_SB_EEENS1_35KernelTmaWarpSpecializedCooperativeEEENS5_IJNSA_ILi256EEENSA_ILi64EEESG_EEENS_10bfloat16_tENS5_IJSB_llEEESI_NS5_IJlSB_lEEENS4_8TiledMMAINS4_8MMA_AtomIJNS4_4SM904GMMA27MMA_64x64x16_F32BF16BF16_SSILNSO_5MajorE1ELSQ_0ELNSO_7ScaleInE1ELSR_1EEEEEENS4_6LayoutINS5_IJNSA_ILi2EEESB_SB_EEENS5_IJSB_NSA_ILi0EEESX_EEEEENS5_IJNS4_10UnderscoreES10_S10_EEEEENS4_13SM90_TMA_LOADENS4_14ComposedLayoutINS4_7SwizzleILi3ELi4ELi3EEENS4_18smem_ptr_flag_bitsILi16EEENSU_INS5_IJSG_NSA_ILi8EEEEEENS5_IJSB_SG_EEEEEEEvNS4_8identityES13_NS14_IS16_S18_NSU_INS5_IJS19_SG_EEENS5_IJSG_SB_EEEEEEEvS1E_EENS_8epilogue10collective6detail29Sm90TmaWarpSpecializedAdapterINS1L_15DefaultEpilogueISI_SK_SK_NS1K_6thread17LinearCombinationISI_Li1EffLNS1P_9ScaleType4KindE0ELNS_15FloatRoundStyleE2ESI_EENS1_15EpilogueDefaultEEEEEvvEEEEvNT_6ParamsE)
        .other          _ZN7cutlass13device_kernelINS_4gemm6kernel13GemmUniversalIN4cute5tupleIJiiiiEEENS1_10collective13CollectiveMmaINS1_34MainloopSm90TmaGmmaWarpSpecializedILi5ENS5_IJNS4_1CILi1EEESB_SB_EEENS1_35KernelTmaWarpSpecializedCooperativeEEENS5_IJNSA_ILi256EEENSA_ILi64EEESG_EEENS_10bfloat16_tENS5_IJSB_llEEESI_NS5_IJlSB_lEEENS4_8TiledMMAINS4_8MMA_AtomIJNS4_4SM904GMMA27MMA_64x64x16_F32BF16BF16_SSILNSO_5MajorE1ELSQ_0ELNSO_7ScaleInE1ELSR_1EEEEEENS4_6LayoutINS5_IJNSA_ILi2EEESB_SB_EEENS5_IJSB_NSA_ILi0EEESX_EEEEENS5_IJNS4_10UnderscoreES10_S10_EEEEENS4_13SM90_TMA_LOADENS4_14ComposedLayoutINS4_7SwizzleILi3ELi4ELi3EEENS4_18smem_ptr_flag_bitsILi16EEENSU_INS5_IJSG_NSA_ILi8EEEEEENS5_IJSB_SG_EEEEEEEvNS4_8identityES13_NS14_IS16_S18_NSU_INS5_IJS19_SG_EEENS5_IJSG_SB_EEEEEEEvS1E_EENS_8epilogue10collective6detail29Sm90TmaWarpSpecializedAdapterINS1L_15DefaultEpilogueISI_SK_SK_NS1K_6thread17LinearCombinationISI_Li1EffLNS1P_9ScaleType4KindE0ELNS_15FloatRoundStyleE2ESI_EENS1_15EpilogueDefaultEEEEEvvEEEEvNT_6ParamsE,@"STO_CUDA_ENTRY STV_DEFAULT"
_ZN7cutlass13device_kernelINS_4gemm6kernel13GemmUniversalIN4cute5tupleIJiiiiEEENS1_10collective13CollectiveMmaINS1_34MainloopSm90TmaGmmaWarpSpecializedILi5ENS5_IJNS4_1CILi1EEESB_SB_EEENS1_35KernelTmaWarpSpecializedCooperativeEEENS5_IJNSA_ILi256EEENSA_ILi64EEESG_EEENS_10bfloat16_tENS5_IJSB_llEEESI_NS5_IJlSB_lEEENS4_8TiledMMAINS4_8MMA_AtomIJNS4_4SM904GMMA27MMA_64x64x16_F32BF16BF16_SSILNSO_5MajorE1ELSQ_0ELNSO_7ScaleInE1ELSR_1EEEEEENS4_6LayoutINS5_IJNSA_ILi2EEESB_SB_EEENS5_IJSB_NSA_ILi0EEESX_EEEEENS5_IJNS4_10UnderscoreES10_S10_EEEEENS4_13SM90_TMA_LOADENS4_14ComposedLayoutINS4_7SwizzleILi3ELi4ELi3EEENS4_18smem_ptr_flag_bitsILi16EEENSU_INS5_IJSG_NSA_ILi8EEEEEENS5_IJSB_SG_EEEEEEEvNS4_8identityES13_NS14_IS16_S18_NSU_INS5_IJS19_SG_EEENS5_IJSG_SB_EEEEEEEvS1E_EENS_8epilogue10collective6detail29Sm90TmaWarpSpecializedAdapterINS1L_15DefaultEpilogueISI_SK_SK_NS1K_6thread17LinearCombinationISI_Li1EffLNS1P_9ScaleType4KindE0ELNS_15FloatRoundStyleE2ESI_EENS1_15EpilogueDefaultEEEEEvvEEEEvNT_6ParamsE:
[----:B------:R-:W0:Y:S01]  /*0000*/  LDC R1, c[0x0][0x28] ;  /* 0x00000a00ff017b82 */ /* 0x000e220000000800 */
[----:B------:R-:W1:Y:S01]  /*0010*/  S2R R18, SR_TID.X ;  /* 0x0000000000127919 */ /* 0x000e620000002100 */
[----:B------:R-:W-:Y:S01]  /*0020*/  ELECT P0, URZ, PT ;  /* 0x00000000003f782f */ /* 0x000fe20003800000 */
[----:B------:R-:W-:Y:S01]  /*0030*/  BSSY B0, `(.L_x_0) ;  /* 0x000000f000007945 */ /* 0x000fe20003800000 */
[--C-:B-1----:R-:W-:Y:S02]  /*0040*/  SHF.R.U32.HI R0, RZ, 0x5, R18.reuse ;  /* 0x00000005ff007819 */ /* 0x102fe40000011612 */
[----:B------:R-:W-:-:S03]  /*0050*/  SHF.R.U32.HI R22, RZ, 0x7, R18 ;  /* 0x00000007ff167819 */ /* 0x000fc60000011612 */
[----:B------:R-:W1:Y:S04]  /*0060*/  SHFL.IDX PT, R5, R0, RZ, 0x1f ;  /* 0x00001fff00057589 */ /* 0x000e6800000e0000 */
[----:B------:R2:W3:Y:S01]  /*0070*/  SHFL.IDX PT, R8, R22, RZ, 0x1f ;  /* 0x00001fff16087589 */ /* 0x0004e200000e0000 */
[----:B-1----:R-:W-:-:S13]  /*0080*/  ISETP.NE.OR P0, PT, R5, RZ, !P0 ;  /* 0x000000ff0500720c */ /* 0x002fda0004705670 */
[----:B0-23--:R-:W-:Y:S05]  /*0090*/  @P0 BRA `(.L_x_1) ;  /* 0x0000000000200947 */ /* 0x00dfea0003800000 */
[----:B------:R-:W-:Y:S02]  /*00a0*/  ULDC.64 UR4, c[0x0][0x198] ;  /* 0x0000660000047ab9 */ /* 0x000fe40000000a00 */
[----:B------:R-:W-:Y:S02]  /*00b0*/  UIADD3 UR6, UP0, UR4, 0xf0, URZ ;  /* 0x000000f004067890 */ /* 0x000fe4000ff1e03f */
[----:B------:R-:W-:Y:S02]  /*00c0*/  UIADD3 UR4, UP1, UR4, 0x1f0, URZ ;  /* 0x000001f004047890 */ /* 0x000fe4000ff3e03f */
[----:B------:R-:W-:Y:S02]  /*00d0*/  UIADD3.X UR7, URZ, UR5, URZ, UP0, !UPT ;  /* 0x000000053f077290 */ /* 0x000fe400087fe43f */
[----:B------:R-:W-:-:S07]  /*00e0*/  UIADD3.X UR5, URZ, UR5, URZ, UP1, !UPT ;  /* 0x000000053f057290 */ /* 0x000fce0008ffe43f */
[----:B------:R0:W-:Y:S02]  /*00f0*/  UTMACCTL.PF [UR6] ;  /* 0x00000000060079b9 */ /* 0x0001e40008040000 */
[----:B------:R0:W-:Y:S02]  /*0100*/  UTMACCTL.PF [UR4] ;  /* 0x00000000040079b9 */ /* 0x0001e40008040000 */
[----:B0-----:R-:W-:Y:S01]  /*0110*/  NOP ;  /* 0x0000000000007918 */ /* 0x001fe20000000000 */
.L_x_1:
[----:B------:R-:W-:Y:S05]  /*0120*/  BSYNC B0 ;  /* 0x0000000000007941 */ /* 0x000fea0003800000 */
.L_x_0:
[----:B------:R-:W0:Y:S02]  /*0130*/  SHFL.IDX PT, R2, R0, RZ, 0x1f ;  /* 0x00001fff00027589 */ /* 0x000e2400000e0000 */
[----:B0-----:R-:W-:-:S13]  /*0140*/  ISETP.NE.AND P0, PT, R2, RZ, PT ;  /* 0x000000ff0200720c */ /* 0x001fda0003f05270 */
[----:B------:R-:W-:Y:S05]  /*0150*/  @P0 BRA `(.L_x_2) ;  /* 0x0000000000600947 */ /* 0x000fea0003800000 */
[----:B------:R-:W0:Y:S01]  /*0160*/  S2UR UR8, SR_CgaCtaId ;  /* 0x00000000000879c3 */ /* 0x000e220000008800 */
[----:B------:R-:W-:Y:S01]  /*0170*/  UMOV UR4, 0x400 ;  /* 0x0000040000047882 */ /* 0x000fe20000000000 */
[----:B------:R-:W-:Y:S01]  /*0180*/  UMOV UR5, 0x1 ;  /* 0x0000000100057882 */ /* 0x000fe20000000000 */
[----:B------:R-:W-:Y:S01]  /*0190*/  UMOV UR6, 0x100 ;  /* 0x0000010000067882 */ /* 0x000fe20000000000 */
[----:B------:R-:W-:Y:S01]  /*01a0*/  ELECT P0, URZ, PT ;  /* 0x00000000003f782f */ /* 0x000fe20003800000 */
[----:B------:R-:W-:-:S04]  /*01b0*/  UIADD3 UR6, -UR6, 0x100000, URZ ;  /* 0x0010000006067890 */ /* 0x000fc8000fffe13f */
[----:B------:R-:W-:Y:S02]  /*01c0*/  USHF.L.U32 UR7, UR6, 0xb, URZ ;  /* 0x0000000b06077899 */ /* 0x000fe4000800063f */
[----:B------:R-:W-:Y:S02]  /*01d0*/  USHF.L.U32 UR6, UR6, 0x1, URZ ;  /* 0x0000000106067899 */ /* 0x000fe4000800063f */
[----:B0-----:R-:W-:Y:S02]  /*01e0*/  ULEA UR8, UR8, UR4, 0x18 ;  /* 0x0000000408087291 */ /* 0x001fe4000f8ec03f */
[----:B------:R-:W-:-:S04]  /*01f0*/  UIADD3 UR4, -UR5, 0x100000, URZ ;  /* 0x0010000005047890 */ /* 0x000fc8000fffe13f */
[----:B------:R-:W-:Y:S02]  /*0200*/  USHF.L.U32 UR5, UR4, 0xb, URZ ;  /* 0x0000000b04057899 */ /* 0x000fe4000800063f */
[----:B------:R-:W-:Y:S01]  /*0210*/  USHF.L.U32 UR4, UR4, 0x1, URZ ;  /* 0x0000000104047899 */ /* 0x000fe2000800063f */
[----:B------:R-:W0:Y:S11]  /*0220*/  FENCE.VIEW.ASYNC.S ;  /* 0x00000000000073c6 */ /* 0x000e360000000000 */
[----:B0-----:R0:W1:Y:S01]  /*0230*/  SYNCS.EXCH.64 URZ, [UR8], UR4 ;  /* 0x00000004083f75b2 */ /* 0x0010620008000100 */
[----:B------:R0:W2:Y:S01]  /*0240*/  SYNCS.EXCH.64 URZ, [UR8+0x28], UR6 ;  /* 0x00002806083f75b2 */ /* 0x0000a20008000100 */
[----:B------:R0:W3:Y:S01]  /*0250*/  SYNCS.EXCH.64 URZ, [UR8+0x8], UR4 ;  /* 0x00000804083f75b2 */ /* 0x0000e20008000100 */
[----:B------:R0:W4:Y:S01]  /*0260*/  SYNCS.EXCH.64 URZ, [UR8+0x30], UR6 ;  /* 0x00003006083f75b2 */ /* 0x0001220008000100 */
[----:B------:R0:W0:Y:S01]  /*0270*/  SYNCS.EXCH.64 URZ, [UR8+0x10], UR4 ;  /* 0x00001004083f75b2 */ /* 0x0000220008000100 */
[----:B------:R0:W0:Y:S01]  /*0280*/  SYNCS.EXCH.64 URZ, [UR8+0x38], UR6 ;  /* 0x00003806083f75b2 */ /* 0x0000220008000100 */
[----:B------:R0:W0:Y:S01]  /*0290*/  SYNCS.EXCH.64 URZ, [UR8+0x18], UR4 ;  /* 0x00001804083f75b2 */ /* 0x0000220008000100 */
[----:B------:R0:W0:Y:S01]  /*02a0*/  SYNCS.EXCH.64 URZ, [UR8+0x40], UR6 ;  /* 0x00004006083f75b2 */ /* 0x0000220008000100 */
[----:B------:R0:W0:Y:S01]  /*02b0*/  SYNCS.EXCH.64 URZ, [UR8+0x20], UR4 ;  /* 0x00002004083f75b2 */ /* 0x0000220008000100 */
[----:B------:R0:W0:Y:S01]  /*02c0*/  SYNCS.EXCH.64 URZ, [UR8+0x48], UR6 ;  /* 0x00004806083f75b2 */ /* 0x0000220008000100 */
[----:B------:R-:W-:Y:S01]  /*02d0*/  NOP ;  /* 0x0000000000007918 */ /* 0x000fe20000000000 */
.L_x_2:
[----:B------:R-:W5:Y:S01]  /*02e0*/  SHFL.IDX PT, R0, R0, RZ, 0x1f ;  /* 0x00001fff00007589 */ /* 0x000f6200000e0000 */
[----:B------:R-:W1:Y:S01]  /*02f0*/  LDC R2, c[0x0][0x65c] ;  /* 0x00019700ff027b82 */ /* 0x000e620000000800 */
[----:B------:R-:W-:Y:S02]  /*0300*/  ELECT P0, URZ, PT ;  /* 0x00000000003f782f */ /* 0x000fe40003800000 */
[----:B------:R-:W-:Y:S01]  /*0310*/  LOP3.LUT R6, R6, 0xfffff7ff, RZ, 0xc0, !PT ;  /* 0xfffff7ff06067812 */ /* 0x000fe200078ec0ff */
[----:B------:R-:W2:Y:S01]  /*0320*/  S2R R3, SR_CTAID.Y ;  /* 0x0000000000037919 */ /* 0x000ea20000002600 */
[----:B0-----:R-:W-:Y:S01]  /*0330*/  UMOV UR4, 0x20 ;  /* 0x0000002000047882 */ /* 0x001fe20000000000 */
[----:B------:R-:W-:Y:S01]  /*0340*/  ISETP.NE.AND P2, PT, R8, RZ, PT ;  /* 0x000000ff0800720c */ /* 0x000fe20003f45270 */
[----:B------:R-:W-:Y:S01]  /*0350*/  NOP ;  /* 0x0000000000007918 */ /* 0x000fe20000000000 */
[----:B------:R-:W0:Y:S01]  /*0360*/  S2R R4, SR_CTAID.X ;  /* 0x0000000000047919 */ /* 0x000e220000002500 */
[----:B------:R-:W-:Y:S01]  /*0370*/  NOP ;  /* 0x0000000000007918 */ /* 0x000fe20000000000 */
[----:B-----5:R-:W-:-:S02]  /*0380*/  ISETP.NE.OR P0, PT, R0, RZ, !P0 ;  /* 0x000000ff0000720c */ /* 0x020fc40004705670 */
[----:B-1----:R-:W-:-:S11]  /*0390*/  ISETP.NE.AND P3, PT, R2, 0x1, PT ;  /* 0x000000010200780c */ /* 0x002fd60003f65270 */
[----:B------:R-:W-:Y:S01]  /*03a0*/  VOTEU.ALL UP0, P0 ;  /* 0x00000000003f7886 */ /* 0x000fe20000000000 */
[----:B------:R-:W-:Y:S01]  /*03b0*/  VOTEU.ALL UP1, P0 ;  /* 0x00000000003f7886 */ /* 0x000fe20000020000 */
[----:B------:R-:W-:Y:S01]  /*03c0*/  @P3 LOP3.LUT R6, R6, 0x800, RZ, 0xfc, !PT ;  /* 0x0000080006063812 */ /* 0x000fe200078efcff */
[----:B------:R-:W0:Y:S01]  /*03d0*/  @P3 LDC R17, c[0x0][0x10] ;  /* 0x00000400ff113b82 */ /* 0x000e220000000800 */
[----:B------:R-:W-:Y:S01]  /*03e0*/  SHF.R.S32.HI R6, RZ, 0x1f, R5 ;  /* 0x0000001fff067819 */ /* 0x000fe20000011405 */
[----:B------:R-:W-:Y:S01]  /*03f0*/  @!UP0 UMOV UR6, 0x400 ;  /* 0x0000040000068882 */ /* 0x000fe20000000000 */
[----:B------:R-:W-:-:S04]  /*0400*/  @!UP0 UIADD3 UR4, -UR4, 0x100000, URZ ;  /* 0x0010000004048890 */ /* 0x000fc8000fffe13f */
[----:B------:R-:W-:Y:S02]  /*0410*/  @!UP0 USHF.L.U32 UR5, UR4, 0xb, URZ ;  /* 0x0000000b04058899 */ /* 0x000fe4000800063f */
[----:B------:R-:W-:Y:S01]  /*0420*/  @!UP0 USHF.L.U32 UR4, UR4, 0x1, URZ ;  /* 0x0000000104048899 */ /* 0x000fe2000800063f */
[----:B------:R-:W-:Y:S01]  /*0430*/  @P3 IMAD.MOV.U32 R7, RZ, RZ, RZ ;  /* 0x000000ffff073224 */ /* 0x000fe200078e00ff */
[----:B------:R-:W-:Y:S01]  /*0440*/  LEA.HI R6, R6, R5, RZ, 0x2 ;  /* 0x0000000506067211 */ /* 0x000fe200078f10ff */
[----:B------:R-:W-:Y:S01]  /*0450*/  @P3 IMAD.MOV.U32 R11, RZ, RZ, RZ ;  /* 0x000000ffff0b3224 */ /* 0x000fe200078e00ff */
[----:B------:R-:W1:Y:S02]  /*0460*/  @!UP0 S2UR UR7, SR_CgaCtaId ;  /* 0x00000000000789c3 */ /* 0x000e640000008800 */
[----:B------:R-:W-:Y:S01]  /*0470*/  LOP3.LUT R0, R6, 0xfffffffc, RZ, 0xc0, !PT ;  /* 0xfffffffc06007812 */ /* 0x000fe200078ec0ff */
[----:B--2---:R-:W-:-:S04]  /*0480*/  @P3 IMAD.MOV.U32 R6, RZ, RZ, R3 ;  /* 0x000000ffff063224 */ /* 0x004fc800078e0003 */
[----:B------:R-:W-:Y:S01]  /*0490*/  IMAD.IADD R0, R5, 0x1, -R0 ;  /* 0x0000000105007824 */ /* 0x000fe200078e0a00 */
[----:B------:R-:W2:Y:S01]  /*04a0*/  @!P3 LDC R9, c[0x0][0xc] ;  /* 0x00000300ff09bb82 */ /* 0x000ea20000000800 */
[----:B------:R-:W-:Y:S02]  /*04b0*/  IMAD.MOV.U32 R5, RZ, RZ, RZ ;  /* 0x000000ffff057224 */ /* 0x000fe400078e00ff */
[----:B0-----:R-:W-:-:S04]  /*04c0*/  @P3 IMAD.WIDE.U32 R16, R4, R17, R6 ;  /* 0x0000001104103225 */ /* 0x001fc800078e0006 */
[----:B------:R-:W-:Y:S01]  /*04d0*/  @P3 IMAD.IADD R17, R17, 0x1, R11 ;  /* 0x0000000111113824 */ /* 0x000fe200078e020b */
[----:B-1----:R-:W-:Y:S01]  /*04e0*/  @!UP0 ULEA UR6, UR7, UR6, 0x18 ;  /* 0x0000000607068291 */ /* 0x002fe2000f8ec03f */
[----:B------:R-:W-:Y:S01]  /*04f0*/  VOTEU.ALL UP0, P0 ;  /* 0x00000000003f7886 */ /* 0x000fe20000000000 */
[----:B------:R-:W-:-:S04]  /*0500*/  ISETP.NE.AND P0, PT, R0, 0x3, PT ;  /* 0x000000030000780c */ /* 0x000fc80003f05270 */
[----:B------:R-:W-:Y:S01]  /*0510*/  ISETP.EQ.OR P0, PT, R0, RZ, !P0 ;  /* 0x000000ff0000720c */ /* 0x000fe20004702670 */
[----:B--2---:R-:W-:-:S03]  /*0520*/  @!P3 IMAD.WIDE.U32 R6, R9, R3, R4 ;  /* 0x000000030906b225 */ /* 0x004fc600078e0004 */
[C---:B------:R-:W-:Y:S01]  /*0530*/  ISETP.EQ.AND P0, PT, R8.reuse, RZ, P0 ;  /* 0x000000ff0800720c */ /* 0x040fe20000702270 */
[----:B------:R-:W-:Y:S01]  /*0540*/  VIADD R8, R8, 0xffffffff ;  /* 0xffffffff08087836 */ /* 0x000fe20000000000 */
[----:B------:R-:W0:Y:S02]  /*0550*/  FENCE.VIEW.ASYNC.S ;  /* 0x00000000000073c6 */ /* 0x000e240000000000 */
[----:B0-----:R0:W3:Y:S01]  /*0560*/  @!UP0 SYNCS.EXCH.64 URZ, [UR6+0x60], UR4 ;  /* 0x00006004063f85b2 */ /* 0x0010e20008000100 */
[----:B------:R-:W-:Y:S01]  /*0570*/  @!P3 IMAD.MOV.U32 R16, RZ, RZ, R6 ;  /* 0x000000ffff10b224 */ /* 0x000fe200078e0006 */
[----:B------:R-:W-:Y:S01]  /*0580*/  SEL R19, RZ, 0x1, !P0 ;  /* 0x00000001ff137807 */ /* 0x000fe20004000000 */
[----:B------:R-:W-:Y:S01]  /*0590*/  @!P3 IMAD.MOV.U32 R17, RZ, RZ, R7 ;  /* 0x000000ffff11b224 */ /* 0x000fe200078e0007 */
[----:B------:R-:W-:-:S04]  /*05a0*/  ISETP.GE.U32.AND P1, PT, R8, 0x2, PT ;  /* 0x000000020800780c */ /* 0x000fc80003f26070 */
[----:B------:R-:W-:Y:S01]  /*05b0*/  SEL R19, R19, 0x2, P1 ;  /* 0x0000000213137807 */ /* 0x000fe20000800000 */
[----:B------:R0:W3:Y:S01]  /*05c0*/  @!UP1 SYNCS.EXCH.64 URZ, [UR6+0x68], UR4 ;  /* 0x00006804063f95b2 */ /* 0x0000e20008000100 */
[----:B------:R-:W-:Y:S01]  /*05d0*/  NOP ;  /* 0x0000000000007918 */ /* 0x000fe20000000000 */
[----:B---34-:R-:W-:Y:S06]  /*05e0*/  BAR.SYNC.DEFER_BLOCKING 0x0 ;  /* 0x0000000000007b1d */ /* 0x018fec0000010000 */
[----:B------:R-:W-:Y:S05]  /*05f0*/  @!P2 BRA `(.L_x_3) ;  /* 0x0000006c00b0a947 */ /* 0x000fea0003800000 */
[----:B------:R-:W-:-:S13]  /*0600*/  ISETP.GT.U32.AND P0, PT, R8, 0x1, PT ;  /* 0x000000010800780c */ /* 0x000fda0003f04070 */
[----:B0-----:R-:W-:Y:S05]  /*0610*/  @P0 EXIT ;  /* 0x000000000000094d */ /* 0x001fea0003800000 */
[----:B------:R-:W-:Y:S01]  /*0620*/  ULDC.64 UR4, c[0x0][0x650] ;  /* 0x0001940000047ab9 */ /* 0x000fe20000000a00 */
[----:B------:R-:W-:Y:S01]  /*0630*/  PRMT R0, RZ, 0x7610, R0 ;  /* 0x00007610ff007816 */ /* 0x000fe20000000000 */
[----:B------:R-:W-:Y:S01]  /*0640*/  IMAD.MOV.U32 R94, RZ, RZ, -0x1 ;  /* 0xffffffffff5e7424 */ /* 0x000fe200078e00ff */
[----:B------:R-:W-:Y:S01]  /*0650*/  ISETP.GE.U32.AND P0, PT, R16, UR4, PT ;  /* 0x0000000410007c0c */ /* 0x000fe2000bf06070 */
[----:B------:R-:W-:Y:S02]  /*0660*/  IMAD.MOV.U32 R90, RZ, RZ, -0x1 ;  /* 0xffffffffff5a7424 */ /* 0x000fe400078e00ff */
[----:B------:R-:W-:Y:S01]  /*0670*/  IMAD.MOV.U32 R23, RZ, RZ, -0x1 ;  /* 0xffffffffff177424 */ /* 0x000fe200078e00ff */
[----:B------:R-:W-:-:S13]  /*0680*/  ISETP.GE.U32.AND.EX P0, PT, R17, UR5, PT, P0 ;  /* 0x0000000511007c0c */ /* 0x000fda000bf06100 */
[----:B------:R-:W-:Y:S05]  /*0690*/  @P0 BRA `(.L_x_4) ;  /* 0x0000000400540947 */ /* 0x000fea0003800000 */
[----:B------:R-:W0:Y:S01]  /*06a0*/  LDC.64 R14, c[0x0][0x628] ;  /* 0x00018a00ff0e7b82 */ /* 0x000e220000000a00 */
[----:B------:R-:W-:Y:S02]  /*06b0*/  IMAD.MOV.U32 R6, RZ, RZ, R16 ;  /* 0x000000ffff067224 */ /* 0x000fe400078e0010 */
[----:B------:R-:W-:-:S05]  /*06c0*/  IMAD.MOV.U32 R7, RZ, RZ, R17 ;  /* 0x000000ffff077224 */ /* 0x000fca00078e0011 */
[----:B------:R-:W1:Y:S08]  /*06d0*/  LDC R0, c[0x0][0x630] ;  /* 0x00018c00ff007b82 */ /* 0x000e700000000800 */
[----:B------:R-:W2:Y:S01]  /*06e0*/  LDC.64 R20, c[0x0][0x620] ;  /* 0x00018800ff147b82 */ /* 0x000ea20000000a00 */
[----:B0-----:R-:W-:-:S04]  /*06f0*/  ISETP.NE.U32.AND P0, PT, R14, RZ, PT ;  /* 0x000000ff0e00720c */ /* 0x001fc80003f05070 */
[----:B------:R-:W-:-:S13]  /*0700*/  ISETP.NE.AND.EX P0, PT, R15, RZ, PT, P0 ;  /* 0x000000ff0f00720c */ /* 0x000fda0003f05300 */
[----:B-12---:R-:W-:Y:S05]  /*0710*/  @!P0 BRA `(.L_x_5) ;  /* 0x0000000000288947 */ /* 0x006fea0003800000 */
[----:B------:R-:W0:Y:S02]  /*0720*/  LDC R11, c[0x0][0x634] ;  /* 0x00018d00ff0b7b82 */ /* 0x000e240000000800 */
[----:B0-----:R-:W-:-:S05]  /*0730*/  IADD3 R11, P0, R16, R11, RZ ;  /* 0x0000000b100b7210 */ /* 0x001fca0007f1e0ff */
[----:B------:R-:W-:-:S04]  /*0740*/  IMAD.X R13, RZ, RZ, R17, P0 ;  /* 0x000000ffff0d7224 */ /* 0x000fc800000e0611 */
[----:B------:R-:W-:-:S04]  /*0750*/  IMAD.WIDE.U32 R6, R13, R14, RZ ;  /* 0x0000000e0d067225 */ /* 0x000fc800078e00ff */
[----:B------:R-:W-:-:S04]  /*0760*/  IMAD.WIDE.U32 R8, P0, R11, R15, R6 ;  /* 0x0000000f0b087225 */ /* 0x000fc80007800006 */
[----:B------:R-:W-:-:S04]  /*0770*/  IMAD.WIDE.U32 R6, R11, R14, RZ ;  /* 0x0000000e0b067225 */ /* 0x000fc800078e00ff */
[----:B------:R-:W-:Y:S01]  /*0780*/  IMAD.X R11, RZ, RZ, RZ, P0 ;  /* 0x000000ffff0b7224 */ /* 0x000fe200000e06ff */
[----:B------:R-:W-:Y:S01]  /*0790*/  IADD3 RZ, P0, R7, R8, RZ ;  /* 0x0000000807ff7210 */ /* 0x000fe20007f1e0ff */
[----:B------:R-:W-:-:S04]  /*07a0*/  IMAD.MOV.U32 R10, RZ, RZ, R9 ;  /* 0x000000ffff0a7224 */ /* 0x000fc800078e0009 */
[----:B------:R-:W-:-:S08]  /*07b0*/  IMAD.WIDE.U32.X R6, R13, R15, R10, P0 ;  /* 0x0000000f0d067225 */ /* 0x000fd000000e040a */
.L_x_5:
[-CC-:B------:R-:W-:Y:S01]  /*07c0*/  SHF.R.U64 R23, R6, R0.reuse, R7.reuse ;  /* 0x0000000006177219 */ /* 0x180fe20000001207 */
[----:B------:R-:W0:Y:S01]  /*07d0*/  LDC R10, c[0x0][0x618] ;  /* 0x00018600ff0a7b82 */ /* 0x000e220000000800 */
[----:B------:R-:W-:Y:S01]  /*07e0*/  SHF.R.U32.HI R5, RZ, R0, R7 ;  /* 0x00000000ff057219 */ /* 0x000fe20000011607 */
[----:B------:R-:W-:Y:S01]  /*07f0*/  ULDC UR4, c[0x0][0x150] ;  /* 0x0000540000047ab9 */ /* 0x000fe20000000800 */
[----:B------:R-:W-:Y:S02]  /*0800*/  IADD3 R9, P0, RZ, -R23, RZ ;  /* 0x80000017ff097210 */ /* 0x000fe40007f1e0ff */
[----:B------:R-:W-:-:S03]  /*0810*/  I2FP.F32.U32 R0, R4 ;  /* 0x0000000400007245 */ /* 0x000fc60000201000 */
[----:B------:R-:W1:Y:S01]  /*0820*/  LDC.64 R28, c[0x0][0x640] ;  /* 0x00019000ff1c7b82 */ /* 0x000e620000000a00 */
[----:B------:R-:W-:Y:S02]  /*0830*/  IMAD.X R11, RZ, RZ, ~R5, P0 ;  /* 0x000000ffff0b7224 */ /* 0x000fe400000e0e05 */
[----:B------:R-:W-:Y:S01]  /*0840*/  FMUL R0, R0, UR4 ;  /* 0x0000000400007c20 */ /* 0x000fe20008400000 */
[----:B------:R-:W-:Y:S01]  /*0850*/  IMAD.WIDE.U32 R6, R9, R20, R16 ;  /* 0x0000001409067225 */ /* 0x000fe200078e0010 */
[----:B------:R-:W-:-:S03]  /*0860*/  ULDC UR4, c[0x0][0x154] ;  /* 0x0000550000047ab9 */ /* 0x000fc60000000800 */
[----:B------:R-:W-:Y:S01]  /*0870*/  IMAD R8, R11, R20, RZ ;  /* 0x000000140b087224 */ /* 0x000fe200078e02ff */
[----:B------:R-:W2:Y:S01]  /*0880*/  LDC R5, c[0x0][0x144] ;  /* 0x00005100ff057b82 */ /* 0x000ea20000000800 */
[----:B------:R-:W3:Y:S02]  /*0890*/  F2I.U32.TRUNC.NTZ R0, R0 ;  /* 0x0000000000007305 */ /* 0x000ee4000020f000 */
[----:B------:R-:W-:-:S04]  /*08a0*/  IMAD R9, R9, R21, R8 ;  /* 0x0000001509097224 */ /* 0x000fc800078e0208 */
[----:B------:R-:W-:Y:S01]  /*08b0*/  IMAD.IADD R7, R7, 0x1, R9 ;  /* 0x0000000107077824 */ /* 0x000fe200078e0209 */
[----:B------:R-:W4:Y:S01]  /*08c0*/  LDC R12, c[0x0][0x608] ;  /* 0x00018200ff0c7b82 */ /* 0x000f220000000800 */
[----:B------:R-:W-:-:S03]  /*08d0*/  IMAD.MOV.U32 R9, RZ, RZ, -0x1 ;  /* 0xffffffffff097424 */ /* 0x000fc600078e00ff */
[-CC-:B0-----:R-:W-:Y:S02]  /*08e0*/  SHF.R.U64 R20, R6, R10.reuse, R7.reuse ;  /* 0x0000000a06147219 */ /* 0x181fe40000001207 */
[----:B------:R-:W-:Y:S02]  /*08f0*/  I2FP.F32.U32 R6, R3 ;  /* 0x0000000300067245 */ /* 0x000fe40000201000 */
[----:B------:R-:W0:Y:S01]  /*0900*/  LDC R26, c[0x0][0x658] ;  /* 0x00019600ff1a7b82 */ /* 0x000e220000000800 */
[----:B-1----:R-:W-:Y:S01]  /*0910*/  ISETP.NE.U32.AND P0, PT, R28, RZ, PT ;  /* 0x000000ff1c00720c */ /* 0x002fe20003f05070 */
[----:B---3--:R-:W-:Y:S01]  /*0920*/  IMAD.MOV R8, RZ, RZ, -R0 ;  /* 0x000000ffff087224 */ /* 0x008fe200078e0a00 */
[----:B------:R-:W-:Y:S01]  /*0930*/  SHF.R.U32.HI R7, RZ, R10, R7 ;  /* 0x0000000aff077219 */ /* 0x000fe20000011607 */
[----:B------:R-:W-:Y:S01]  /*0940*/  FMUL R6, R6, UR4 ;  /* 0x0000000406067c20 */ /* 0x000fe20008400000 */
[----:B------:R-:W-:-:S03]  /*0950*/  ISETP.NE.AND.EX P0, PT, R29, RZ, PT, P0 ;  /* 0x000000ff1d00720c */ /* 0x000fc60003f05300 */
[----:B------:R-:W1:Y:S01]  /*0960*/  LDC R14, c[0x0][0x148] ;  /* 0x00005200ff0e7b82 */ /* 0x000e620000000800 */
[----:B--2---:R-:W-:-:S07]  /*0970*/  IMAD R0, R5, R8, R4 ;  /* 0x0000000805007224 */ /* 0x004fce00078e0204 */
[----:B------:R-:W2:Y:S01]  /*0980*/  LDC R24, c[0x0][0x600] ;  /* 0x00018000ff187b82 */ /* 0x000ea20000000800 */
[-CC-:B----4-:R-:W-:Y:S02]  /*0990*/  SHF.R.U64 R30, R20, R12.reuse, R7.reuse ;  /* 0x0000000c141e7219 */ /* 0x190fe40000001207 */
[----:B------:R-:W-:Y:S01]  /*09a0*/  SHF.R.U32.HI R5, RZ, R12, R7 ;  /* 0x0000000cff057219 */ /* 0x000fe20000011607 */
[----:B------:R-:W-:Y:S01]  /*09b0*/  IMAD.MOV.U32 R7, RZ, RZ, 0x1 ;  /* 0x00000001ff077424 */ /* 0x000fe200078e00ff */
[----:B------:R3:W4:Y:S03]  /*09c0*/  F2I.U32.TRUNC.NTZ R12, R6 ;  /* 0x00000006000c7305 */ /* 0x000726000020f000 */
[----:B------:R-:W1:Y:S01]  /*09d0*/  LDC R15, c[0x0][0x648] ;  /* 0x00019200ff0f7b82 */ /* 0x000e620000000800 */
[-C--:B0-----:R-:W-:Y:S02]  /*09e0*/  SHF.L.U32 R4, R9, R26.reuse, RZ ;  /* 0x0000001a09047219 */ /* 0x081fe400000006ff */
[----:B------:R-:W-:-:S02]  /*09f0*/  SHF.R.U64 R32, R30, R26, R5 ;  /* 0x0000001a1e207219 */ /* 0x000fc40000001205 */
[----:B------:R-:W-:Y:S02]  /*0a00*/  LOP3.LUT R11, RZ, R4, RZ, 0x33, !PT ;  /* 0x00000004ff0b7212 */ /* 0x000fe400078e33ff */
[-C--:B------:R-:W-:Y:S01]  /*0a10*/  SHF.R.U32.HI R5, RZ, R26.reuse, R5 ;  /* 0x0000001aff057219 */ /* 0x080fe20000011605 */
[----:B------:R-:W0:Y:S01]  /*0a20*/  LDC R21, c[0x0][0x638] ;  /* 0x00018e00ff157b82 */ /* 0x000e220000000800 */
[----:B------:R-:W-:Y:S01]  /*0a30*/  SHF.L.U32 R10, R7, R26, RZ ;  /* 0x0000001a070a7219 */ /* 0x000fe200000006ff */
[----:B------:R-:W-:-:S06]  /*0a40*/  IMAD.MOV.U32 R4, RZ, RZ, R32 ;  /* 0x000000ffff047224 */ /* 0x000fcc00078e0020 */
[----:B------:R-:W0:Y:S01]  /*0a50*/  LDC R94, c[0x0][0x610] ;  /* 0x00018400ff5e7b82 */ /* 0x000e220000000800 */
[----:B---34-:R-:W-:Y:S05]  /*0a60*/  @!P0 BRA `(.L_x_6) ;  /* 0x0000000000288947 */ /* 0x018fea0003800000 */
[----:B------:R-:W3:Y:S02]  /*0a70*/  LDC R9, c[0x0][0x64c] ;  /* 0x00019300ff097b82 */ /* 0x000ee40000000800 */
[----:B---3--:R-:W-:-:S05]  /*0a80*/  IADD3 R9, P0, R32, R9, RZ ;  /* 0x0000000920097210 */ /* 0x008fca0007f1e0ff */
        /* <DEDUP_REMOVED lines=8> */
.L_x_6:
[----:B-1----:R-:W-:Y:S01]  /*0b10*/  SHF.R.U64 R4, R4, R15, R5 ;  /* 0x0000000f04047219 */ /* 0x002fe20000001205 */
[----:B--2---:R-:W-:Y:S01]  /*0b20*/  VIADD R5, R24, 0xffffffff ;  /* 0xffffffff18057836 */ /* 0x004fe20000000000 */
[----:B------:R-:W-:Y:S01]  /*0b30*/  LOP3.LUT R11, R30, R11, RZ, 0xc0, !PT ;  /* 0x0000000b1e0b7212 */ /* 0x000fe200078ec0ff */
[----:B------:R-:W-:Y:S02]  /*0b40*/  IMAD.MOV R12, RZ, RZ, -R12 ;  /* 0x000000ffff0c7224 */ /* 0x000fe400078e0a0c */
[----:B------:R-:W-:Y:S01]  /*0b50*/  IMAD.MOV R6, RZ, RZ, -R4 ;  /* 0x000000ffff067224 */ /* 0x000fe200078e0a04 */
[----:B------:R-:W-:Y:S01]  /*0b60*/  LOP3.LUT R5, R20, R5, RZ, 0xc0, !PT ;  /* 0x0000000514057212 */ /* 0x000fe200078ec0ff */
[----:B------:R-:W-:Y:S02]  /*0b70*/  @P3 IMAD R0, R14, R12, R3 ;  /* 0x0000000c0e003224 */ /* 0x000fe400078e0203 */
[----:B------:R-:W-:Y:S02]  /*0b80*/  IMAD R11, R10, R4, R11 ;  /* 0x000000040a0b7224 */ /* 0x000fe400078e020b */
[----:B0-----:R-:W-:-:S02]  /*0b90*/  IMAD R3, R6, R21, R32 ;  /* 0x0000001506037224 */ /* 0x001fc400078e0220 */
[----:B------:R-:W-:Y:S02]  /*0ba0*/  IMAD R94, R11, R94, R0 ;  /* 0x0000005e0b5e7224 */ /* 0x000fe400078e0200 */
[----:B------:R-:W-:Y:S02]  /*0bb0*/  IMAD R3, R3, R24, R5 ;  /* 0x0000001803037224 */ /* 0x000fe400078e0205 */
[----:B------:R-:W-:-:S03]  /*0bc0*/  IMAD.MOV.U32 R0, RZ, RZ, 0x1 ;  /* 0x00000001ff007424 */ /* 0x000fc600078e00ff */
[----:B------:R-:W-:Y:S02]  /*0bd0*/  SEL R90, R3, R94, !P3 ;  /* 0x0000005e035a7207 */ /* 0x000fe40005800000 */
[----:B------:R-:W-:-:S07]  /*0be0*/  SEL R94, R94, R3, !P3 ;  /* 0x000000035e5e7207 */ /* 0x000fce0005800000 */
.L_x_4:
[----:B------:R-:W-:-:S08]  /*0bf0*/  NOP ;  /* 0x0000000000007918 */ /* 0x000fd00000000000 */
[----:B------:R-:W0:Y:S02]  /*0c00*/  USETMAXREG.TRY_ALLOC.CTAPOOL UP0, 0xe8 ;  /* 0x000000e8000079c8 */ /* 0x000e240008000600 */
[----:B0-----:R-:W-:-:S13]  /*0c10*/  PLOP3.LUT P0, PT, PT, PT, UP0, 0x80, 0x0 ;  /* 0x000000000000781c */ /* 0x001fda0003f0f008 */
[----:B------:R-:W-:Y:S05]  /*0c20*/  @!P0 BRA `(.L_x_4) ;  /* 0xfffffffc00f08947 */ /* 0x000fea000383ffff */
[----:B------:R-:W-:Y:S01]  /*0c30*/  ULDC.64 UR4, c[0x0][0x598] ;  /* 0x0001660000047ab9 */ /* 0x000fe20000000a00 */
[----:B------:R-:W-:Y:S01]  /*0c40*/  ULDC.64 UR36, c[0x0][0x208] ;  /* 0x0000820000247ab9 */ /* 0x000fe20000000a00 */
[----:B------:R-:W-:-:S04]  /*0c50*/  ISETP.NE.U32.AND P0, PT, RZ, UR4, PT ;  /* 0x00000004ff007c0c */ /* 0x000fc8000bf05070 */
[----:B------:R-:W-:-:S13]  /*0c60*/  ISETP.NE.AND.EX P0, PT, RZ, UR5, PT, P0 ;  /* 0x00000005ff007c0c */ /* 0x000fda000bf05300 */
[----:B------:R-:W-:Y:S05]  /*0c70*/  @!P0 BRA `(.L_x_7) ;  /* 0x00000000001c8947 */ /* 0x000fea0003800000 */
[----:B------:R-:W0:Y:S02]  /*0c80*/  LDC.64 R4, c[0x0][0x598] ;  /* 0x00016600ff047b82 */ /* 0x000e240000000a00 */
[----:B0-----:R-:W2:Y:S02]  /*0c90*/  LDG.E.64 R4, desc[UR36][R4.64] ;  /* 0x0000002404047981 */ /* 0x001ea4000c1e1b00 */
[----:B--2---:R-:W-:-:S04]  /*0ca0*/  ISETP.NE.U32.AND P0, PT, R4, RZ, PT ;  /* 0x000000ff0400720c */ /* 0x004fc80003f05070 */
[----:B------:R-:W-:-:S13]  /*0cb0*/  ISETP.NE.AND.EX P0, PT, R5, RZ, PT, P0 ;  /* 0x000000ff0500720c */ /* 0x000fda0003f05300 */
[----:B------:R-:W-:Y:S05]  /*0cc0*/  @!P0 BRA `(.L_x_7) ;  /* 0x0000000000088947 */ /* 0x000fea0003800000 */
[----:B------:R0:W5:Y:S01]  /*0cd0*/  LD.E R88, desc[UR36][R4.64] ;  /* 0x0000002404587980 */ /* 0x000162000c101900 */
[----:B------:R-:W-:Y:S05]  /*0ce0*/  BRA `(.L_x_8) ;  /* 0x0000000000247947 */ /* 0x000fea0003800000 */
.L_x_7:
[----:B------:R-:W-:Y:S02]  /*0cf0*/  ULDC.64 UR4, c[0x0][0x588] ;  /* 0x0001620000047ab9 */ /* 0x000fe40000000a00 */
[----:B------:R-:W-:-:S04]  /*0d00*/  ISETP.NE.U32.AND P0, PT, RZ, UR4, PT ;  /* 0x00000004ff007c0c */ /* 0x000fc8000bf05070 */
[----:B------:R-:W-:-:S13]  /*0d10*/  ISETP.NE.AND.EX P0, PT, RZ, UR5, PT, P0 ;  /* 0x00000005ff007c0c */ /* 0x000fda000bf05300 */
[----:B------:R-:W-:Y:S05]  /*0d20*/  @!P0 BRA `(.L_x_9) ;  /* 0x00000000000c8947 */ /* 0x000fea0003800000 */
[----:B------:R-:W0:Y:S02]  /*0d30*/  LDC.64 R88, c[0x0][0x588] ;  /* 0x00016200ff587b82 */ /* 0x000e240000000a00 */
[----:B0-----:R1:W5:Y:S01]  /*0d40*/  LDG.E R88, desc[UR36][R88.64] ;  /* 0x0000002458587981 */ /* 0x001362000c1e1900 */
[----:B------:R-:W-:Y:S05]  /*0d50*/  BRA `(.L_x_8) ;  /* 0x0000000000087947 */ /* 0x000fea0003800000 */
.L_x_9:
[----:B------:R-:W-:Y:S02]  /*0d60*/  ULDC UR4, c[0x0][0x580] ;  /* 0x0001600000047ab9 */ /* 0x000fe40000000800 */
[----:B------:R-:W-:-:S07]  /*0d70*/  IMAD.U32 R88, RZ, RZ, UR4 ;  /* 0x00000004ff587e24 */ /* 0x000fce000f8e00ff */
.L_x_8:
[----:B------:R-:W-:Y:S02]  /*0d80*/  ULDC.64 UR4, c[0x0][0x5a0] ;  /* 0x0001680000047ab9 */ /* 0x000fe40000000a00 */
[----:B------:R-:W-:-:S04]  /*0d90*/  ISETP.NE.U32.AND P0, PT, RZ, UR4, PT ;  /* 0x00000004ff007c0c */ /* 0x000fc8000bf05070 */
[----:B------:R-:W-:-:S13]  /*0da0*/  ISETP.NE.AND.EX P0, PT, RZ, UR5, PT, P0 ;  /* 0x00000005ff007c0c */ /* 0x000fda000bf05300 */
[----:B------:R-:W-:Y:S05]  /*0db0*/  @!P0 BRA `(.L_x_10) ;  /* 0x00000000001c8947 */ /* 0x000fea0003800000 */
[----:B0-----:R-:W0:Y:S02]  /*0dc0*/  LDC.64 R4, c[0x0][0x5a0] ;  /* 0x00016800ff047b82 */ /* 0x001e240000000a00 */
[----:B0-----:R-:W2:Y:S02]  /*0dd0*/  LDG.E.64 R4, desc[UR36][R4.64] ;  /* 0x0000002404047981 */ /* 0x001ea4000c1e1b00 */
[----:B--2---:R-:W-:-:S04]  /*0de0*/  ISETP.NE.U32.AND P0, PT, R4, RZ, PT ;  /* 0x000000ff0400720c */ /* 0x004fc80003f05070 */
[----:B------:R-:W-:-:S13]  /*0df0*/  ISETP.NE.AND.EX P0, PT, R5, RZ, PT, P0 ;  /* 0x000000ff0500720c */ /* 0x000fda0003f05300 */
[----:B------:R-:W-:Y:S05]  /*0e00*/  @!P0 BRA `(.L_x_10) ;  /* 0x0000000000088947 */ /* 0x000fea0003800000 */
[----:B-1----:R0:W5:Y:S01]  /*0e10*/  LD.E R89, desc[UR36][R4.64] ;  /* 0x0000002404597980 */ /* 0x002162000c101900 */
[----:B------:R-:W-:Y:S05]  /*0e20*/  BRA `(.L_x_11) ;  /* 0x0000000000247947 */ /* 0x000fea0003800000 */
.L_x_10:
[----:B------:R-:W-:Y:S02]  /*0e30*/  ULDC.64 UR4, c[0x0][0x590] ;  /* 0x0001640000047ab9 */ /* 0x000fe40000000a00 */
[----:B------:R-:W-:-:S04]  /*0e40*/  ISETP.NE.U32.AND P0, PT, RZ, UR4, PT ;  /* 0x00000004ff007c0c */ /* 0x000fc8000bf05070 */
[----:B------:R-:W-:-:S13]  /*0e50*/  ISETP.NE.AND.EX P0, PT, RZ, UR5, PT, P0 ;  /* 0x00000005ff007c0c */ /* 0x000fda000bf05300 */
[----:B------:R-:W-:Y:S05]  /*0e60*/  @!P0 BRA `(.L_x_12) ;  /* 0x00000000000c8947 */ /* 0x000fea0003800000 */
[----:B0-----:R-:W1:Y:S02]  /*0e70*/  LDC.64 R4, c[0x0][0x590] ;  /* 0x00016400ff047b82 */ /* 0x001e640000000a00 */
[----:B-1----:R1:W5:Y:S01]  /*0e80*/  LDG.E R89, desc[UR36][R4.64] ;  /* 0x0000002404597981 */ /* 0x002362000c1e1900 */
[----:B------:R-:W-:Y:S05]  /*0e90*/  BRA `(.L_x_11) ;  /* 0x0000000000087947 */ /* 0x000fea0003800000 */
.L_x_12:
[----:B------:R-:W-:Y:S02]  /*0ea0*/  ULDC UR4, c[0x0][0x584] ;  /* 0x0001610000047ab9 */ /* 0x000fe40000000800 */
[----:B-1----:R-:W-:-:S07]  /*0eb0*/  IMAD.U32 R89, RZ, RZ, UR4 ;  /* 0x00000004ff597e24 */ /* 0x002fce000f8e00ff */
.L_x_11:
[----:B------:R-:W-:-:S13]  /*0ec0*/  LOP3.LUT P0, RZ, R0, 0xff, RZ, 0xc0, !PT ;  /* 0x000000ff00ff7812 */ /* 0x000fda000780c0ff */
[----:B------:R-:W-:Y:S05]  /*0ed0*/  @!P0 EXIT ;  /* 0x000000000000894d */ /* 0x000fea0003800000 */
[----:B------:R-:W-:Y:S01]  /*0ee0*/  ULDC UR4, c[0x0][0x28c] ;  /* 0x0000a30000047ab9 */ /* 0x000fe20000000800 */
[----:B------:R-:W-:Y:S01]  /*0ef0*/  LOP3.LUT R102, R19, 0x1, RZ, 0xfc, !PT ;  /* 0x0000000113667812 */ /* 0x000fe200078efcff */
[----:B------:R-:W-:Y:S01]  /*0f00*/  UIADD3 UR4, UR4, 0x3f, URZ ;  /* 0x0000003f04047890 */ /* 0x000fe2000fffe03f */
[----:B------:R-:W-:Y:S01]  /*0f10*/  UMOV UR38, URZ ;  /* 0x0000003f00267c82 */ /* 0x000fe20008000000 */
[----:B------:R-:W-:Y:S02]  /*0f20*/  UMOV UR39, URZ ;  /* 0x0000003f00277c82 */ /* 0x000fe40008000000 */
[----:B------:R-:W-:-:S04]  /*0f30*/  USHF.R.S32.HI UR5, URZ, 0x1f, UR4 ;  /* 0x0000001f3f057899 */ /* 0x000fc80008011404 */
[----:B------:R-:W-:-:S04]  /*0f40*/  ULEA.HI UR5, UR5, UR4, URZ, 0x6 ;  /* 0x0000000405057291 */ /* 0x000fc8000f8f303f */
[----:B------:R-:W-:-:S12]  /*0f50*/  USHF.R.S32.HI UR40, URZ, 0x6, UR5 ;  /* 0x000000063f287899 */ /* 0x000fd80008011405 */
.L_x_156:
[----:B------:R-:W-:Y:S01]  /*0f60*/  LOP3.LUT R0, R18, 0x80, RZ, 0xc0, !PT ;  /* 0x0000008012007812 */ /* 0x000fe200078ec0ff */
[----:B------:R-:W2:Y:S01]  /*0f70*/  S2UR UR7, SR_CgaCtaId ;  /* 0x00000000000779c3 */ /* 0x000ea20000008800 */
[----:B------:R-:W-:Y:S02]  /*0f80*/  UMOV UR6, 0x400 ;  /* 0x0000040000067882 */ /* 0x000fe40000000000 */
[----:B------:R-:W-:-:S06]  /*0f90*/  SHF.R.U32.HI R0, RZ, 0x7, R0 ;  /* 0x00000007ff007819 */ /* 0x000fcc0000011600 */
[----:B---3--:R-:W3:Y:S01]  /*0fa0*/  SHFL.IDX PT, R0, R0, RZ, 0x1f ;  /* 0x00001fff00007589 */ /* 0x008ee200000e0000 */
[----:B--2---:R-:W-:Y:S01]  /*0fb0*/  ULEA UR42, UR7, UR6, 0x18 ;  /* 0x00000006072a7291 */ /* 0x004fe2000f8ec03f */
[----:B---3--:R-:W-:-:S13]  /*0fc0*/  R2UR UR4, R0 ;  /* 0x00000000000472ca */ /* 0x008fda00000e0000 */
[----:B------:R-:W-:-:S04]  /*0fd0*/  ULEA.HI UR5, UR4, UR4, URZ, 0x1 ;  /* 0x0000000404057291 */ /* 0x000fc8000f8f083f */
[----:B------:R-:W-:-:S04]  /*0fe0*/  ULOP3.LUT UR5, UR5, 0x7fffe, URZ, 0xc0, !UPT ;  /* 0x0007fffe05057892 */ /* 0x000fc8000f8ec03f */
[----:B------:R-:W-:-:S03]  /*0ff0*/  UIADD3 UR5, UR4, -UR5, URZ ;  /* 0x8000000504057290 */ /* 0x000fc6000fffe03f */
[----:B------:R-:W-:Y:S01]  /*1000*/  ULDC UR4, c[0x0][0x28c] ;  /* 0x0000a30000047ab9 */ /* 0x000fe20000000800 */
[----:B------:R-:W-:Y:S01]  /*1010*/  ULEA UR5, UR5, UR42, 0xd ;  /* 0x0000002a05057291 */ /* 0x000fe2000f8e683f */
[----:B------:R-:W-:-:S03]  /*1020*/  ISETP.LT.AND P0, PT, RZ, UR4, PT ;  /* 0x00000004ff007c0c */ /* 0x000fc6000bf01270 */
[----:B------:R-:W-:-:S04]  /*1030*/  UIADD3 UR5, UR5, 0x100, URZ ;  /* 0x0000010005057890 */ /* 0x000fc8000fffe03f */
[----:B------:R-:W-:-:S04]  /*1040*/  USHF.R.U32.HI UR5, URZ, 0x4, UR5 ;  /* 0x000000043f057899 */ /* 0x000fc80008011605 */
[----:B------:R-:W-:Y:S02]  /*1050*/  ULOP3.LUT UR41, UR5, 0x3fff, URZ, 0xc0, !UPT ;  /* 0x00003fff05297892 */ /* 0x000fe4000f8ec03f */
[----:B01--45:R-:W-:Y:S10]  /*1060*/  @P0 BRA `(.L_x_13) ;  /* 0x0000000000400947 */ /* 0x033ff40003800000 */
[----:B------:R-:W-:Y:S01]  /*1070*/  MOV R0, 0x0 ;  /* 0x0000000000007802 */ /* 0x000fe20000000f00 */
[----:B------:R-:W-:Y:S01]  /*1080*/  ULDC.64 UR4, c[0x4][0x68] ;  /* 0x01001a0000047ab9 */ /* 0x000fe20000000a00 */
[----:B------:R-:W-:Y:S01]  /*1090*/  ULDC.64 UR6, c[0x4][0x8] ;  /* 0x0100020000067ab9 */ /* 0x000fe20000000a00 */
[----:B01----:R-:W-:Y:S01]  /*10a0*/  IMAD.U32 R4, RZ, RZ, UR4 ;  /* 0x00000004ff047e24 */ /* 0x003fe2000f8e00ff */
[----:B------:R0:W1:Y:S01]  /*10b0*/  LDC.64 R14, c[0x4][R0] ;  /* 0x01000000000e7b82 */ /* 0x0000620000000a00 */
[----:B------:R-:W-:Y:S01]  /*10c0*/  IMAD.U32 R5, RZ, RZ, UR5 ;  /* 0x00000005ff057e24 */ /* 0x000fe2000f8e00ff */
[----:B------:R-:W-:Y:S01]  /*10d0*/  ULDC.64 UR4, c[0x4][0x70] ;  /* 0x01001c0000047ab9 */ /* 0x000fe20000000a00 */
[----:B------:R-:W-:Y:S02]  /*10e0*/  IMAD.U32 R10, RZ, RZ, UR6 ;  /* 0x00000006ff0a7e24 */ /* 0x000fe4000f8e00ff */
[----:B------:R-:W-:Y:S02]  /*10f0*/  IMAD.U32 R6, RZ, RZ, UR4 ;  /* 0x00000004ff067e24 */ /* 0x000fe4000f8e00ff */
[----:B------:R-:W-:-:S02]  /*1100*/  IMAD.U32 R7, RZ, RZ, UR5 ;  /* 0x00000005ff077e24 */ /* 0x000fc4000f8e00ff */
[----:B------:R-:W-:Y:S02]  /*1110*/  IMAD.U32 R11, RZ, RZ, UR7 ;  /* 0x00000007ff0b7e24 */ /* 0x000fe4000f8e00ff */
[----:B------:R-:W-:Y:S02]  /*1120*/  IMAD.MOV.U32 R8, RZ, RZ, 0x1e1 ;  /* 0x000001e1ff087424 */ /* 0x000fe400078e00ff */
[----:B------:R-:W-:Y:S02]  /*1130*/  IMAD.MOV.U32 R12, RZ, RZ, 0x1 ;  /* 0x00000001ff0c7424 */ /* 0x000fe400078e00ff */
[----:B0-----:R-:W-:-:S07]  /*1140*/  IMAD.MOV.U32 R13, RZ, RZ, RZ ;  /* 0x000000ffff0d7224 */ /* 0x001fce00078e00ff */
[----:B------:R-:W-:-:S07]  /*1150*/  LEPC R20, `(.L_x_13) ;  /* 0x000000001014794e */ /* 0x000fce0000000000 */
[----:B-1---5:R-:W-:Y:S05]  /*1160*/  CALL.ABS.NOINC R14 ;  /* 0x000000000e007343 */ /* 0x022fea0003c00000 */
.L_x_13:
[----:B------:R-:W-:-:S13]  /*1170*/  ISETP.NE.AND P0, PT, R102, 0x3, PT ;  /* 0x000000036600780c */ /* 0x000fda0003f05270 */
[----:B------:R-:W-:Y:S05]  /*1180*/  @!P0 BRA `(.L_x_14) ;  /* 0x0000000000048947 */ /* 0x000fea0003800000 */
[----:B------:R-:W-:Y:S01]  /*1190*/  BPT.TRAP 0x1 ;  /* 0x000000040000795c */ /* 0x000fe20000300000 */
.L_x_14:
[----:B------:R-:W-:Y:S02]  /*11a0*/  IMAD.U32 R3, RZ, RZ, UR39 ;  /* 0x00000027ff037e24 */ /* 0x000fe4000f8e00ff */
[----:B------:R-:W-:-:S03]  /*11b0*/  IMAD.U32 R0, RZ, RZ, UR38 ;  /* 0x00000026ff007e24 */ /* 0x000fc6000f8e00ff */
[----:B------:R-:W-:Y:S02]  /*11c0*/  LEA R3, R3, UR42, 0x3 ;  /* 0x0000002a03037c11 */ /* 0x000fe4000f8e18ff */
[----:B------:R-:W-:-:S04]  /*11d0*/  SHF.L.U32 R0, R0, 0x1f, RZ ;  /* 0x0000001f00007819 */ /* 0x000fc800000006ff */
[----:B------:R2:W3:Y:S01]  /*11e0*/  SYNCS.PHASECHK.TRANS64.TRYWAIT P1, [R3+URZ], R0 ;  /* 0x00000000030075a7 */ /* 0x0004e2000802017f */
[----:B------:R-:W-:Y:S05]  /*11f0*/  @!P0 BRA `(.L_x_15) ;  /* 0x0000000000048947 */ /* 0x000fea0003800000 */
[----:B------:R-:W-:Y:S01]  /*1200*/  BPT.TRAP 0x1 ;  /* 0x000000040000795c */ /* 0x000fe20000300000 */
.L_x_15:
[----:B---3--:R-:W-:Y:S05]  /*1210*/  @P1 BRA `(.L_x_16) ;  /* 0x0000000000081947 */ /* 0x008fea0003800000 */
[----:B------:R-:W3:Y:S02]  /*1220*/  SYNCS.PHASECHK.TRANS64.TRYWAIT P1, [R3+URZ], R0 ;  /* 0x00000000030075a7 */ /* 0x000ee4000802017f */
[----:B---3--:R-:W-:Y:S05]  /*1230*/  @!P1 BRA `(.L_x_17) ;  /* 0x0000007800a89947 */ /* 0x008fea0003800000 */
.L_x_16:
[----:B------:R-:W-:-:S04]  /*1240*/  UISETP.LT.AND UP0, UPT, UR40, 0x1, UPT ;  /* 0x000000012800788c */ /* 0x000fc8000bf01270 */
[----:B------:R-:W-:-:S04]  /*1250*/  USEL UR4, UR40, 0x1, UP0 ;  /* 0x0000000128047887 */ /* 0x000fc80008000000 */
[----:B------:R-:W-:-:S06]  /*1260*/  UIADD3 UR4, UR40, -UR4, URZ ;  /* 0x8000000428047290 */ /* 0x000fcc000fffe03f */
[----:B--23--:R-:W-:Y:S01]  /*1270*/  IMAD.U32 R0, RZ, RZ, UR4 ;  /* 0x00000004ff007e24 */ /* 0x00cfe2000f8e00ff */
[----:B------:R-:W-:Y:S05]  /*1280*/  WARPSYNC.ALL ;  /* 0x0000000000007948 */ /* 0x000fea0003800000 */
[----:B------:R-:W-:Y:S01]  /*1290*/  ISETP.GE.AND P1, PT, R0, 0x1, PT ;  /* 0x000000010000780c */ /* 0x000fe20003f26270 */
[----:B------:R-:W-:Y:S01]  /*12a0*/  UIADD3 UR4, UR42, 0x28100, URZ ;  /* 0x000281002a047890 */ /* 0x000fe2000fffe03f */
[----:B------:R-:W-:Y:S01]  /*12b0*/  WARPGROUP.ARRIVE ;  /* 0x00000000000079c5 */ /* 0x000fe20000000000 */
[----:B------:R-:W-:Y:S02]  /*12c0*/  ULEA UR6, UR39, UR41, 0xb ;  /* 0x0000002927067291 */ /* 0x000fe4000f8e583f */
[----:B------:R-:W-:Y:S01]  /*12d0*/  USHF.R.U32.HI UR4, URZ, 0x4, UR4 ;  /* 0x000000043f047899 */ /* 0x000fe20008011604 */
[----:B------:R-:W-:Y:S01]  /*12e0*/  UMOV UR9, 0x40000040 ;  /* 0x4000004000097882 */ /* 0x000fe20000000000 */
[----:B------:R-:W-:-:S02]  /*12f0*/  UMOV UR11, 0x40000040 ;  /* 0x40000040000b7882 */ /* 0x000fc40000000000 */
[----:B------:R-:W-:Y:S01]  /*1300*/  ULOP3.LUT UR4, UR4, 0x3fff, URZ, 0xc0, !UPT ;  /* 0x00003fff04047892 */ /* 0x000fe2000f8ec03f */
[----:B------:R-:W-:Y:S01]  /*1310*/  UMOV UR8, UR6 ;  /* 0x0000000600087c82 */ /* 0x000fe20008000000 */
[----:B------:R-:W-:Y:S02]  /*1320*/  UIADD3 UR7, UR6, 0x400, URZ ;  /* 0x0000040006077890 */ /* 0x000fe4000fffe03f */
[----:B------:R-:W-:-:S04]  /*1330*/  ULOP3.LUT UR4, UR4, 0x10000, URZ, 0xfc, !UPT ;  /* 0x0001000004047892 */ /* 0x000fc8000f8efc3f */
[----:B------:R-:W-:-:S07]  /*1340*/  ULEA UR5, UR39, UR4, 0x9 ;  /* 0x0000000427057291 */ /* 0x000fce000f8e483f */
[----:B------:R-:W-:Y:S02]  /*1350*/  UMOV UR10, UR5 ;  /* 0x00000005000a7c82 */ /* 0x000fe40008000000 */
[----:B------:R-:W-:Y:S01]  /*1360*/  HGMMA.64x64x16.F32.BF16 R56, gdesc[UR8].tnspA, RZ, !UPT, gsb0 ;  /* 0x20e00000083879f0 */ /* 0x000fe2000c0018ff */
[----:B------:R-:W-:Y:S01]  /*1370*/  UMOV UR8, UR7 ;  /* 0x0000000700087c82 */ /* 0x000fe20008000000 */
[----:B------:R-:W-:Y:S01]  /*1380*/  UMOV UR9, 0x40000040 ;  /* 0x4000004000097882 */ /* 0x000fe20000000000 */
[----:B------:R-:W-:Y:S01]  /*1390*/  UIADD3 UR7, UR6, 0x480, URZ ;  /* 0x0000048006077890 */ /* 0x000fe2000fffe03f */
[----:B------:R-:W-:Y:S02]  /*13a0*/  WARPGROUP.DEPBAR.LE gsb0, 0x0 ;  /* 0x00008000000079c5 */ /* 0x000fe40000010000 */
[----:B------:R-:W-:-:S06]  /*13b0*/  WARPGROUP.ARRIVE ;  /* 0x00000000000079c5 */ /* 0x000fcc0000000000 */
[----:B------:R-:W-:Y:S01]  /*13c0*/  HGMMA.64x64x16.F32.BF16 R24, gdesc[UR8].tnspA, RZ, !UPT, gsb0 ;  /* 0x20e00000081879f0 */ /* 0x000fe2000c0018ff */
[----:B------:R-:W-:Y:S02]  /*13d0*/  UIADD3 UR8, UR6, 0x80, URZ ;  /* 0x0000008006087890 */ /* 0x000fe4000fffe03f */
[----:B------:R-:W-:Y:S01]  /*13e0*/  UIADD3 UR10, UR5, 0x2, URZ ;  /* 0x00000002050a7890 */ /* 0x000fe2000fffe03f */
[----:B------:R-:W-:Y:S01]  /*13f0*/  UMOV UR9, 0x40000040 ;  /* 0x4000004000097882 */ /* 0x000fe20000000000 */
[----:B------:R-:W-:Y:S01]  /*1400*/  UMOV UR11, 0x40000040 ;  /* 0x40000040000b7882 */ /* 0x000fe20000000000 */
[----:B------:R-:W-:Y:S02]  /*1410*/  WARPGROUP.DEPBAR.LE gsb0, 0x0 ;  /* 0x00008000000079c5 */ /* 0x000fe40000010000 */
[----:B------:R-:W-:-:S06]  /*1420*/  WARPGROUP.ARRIVE ;  /* 0x00000000000079c5 */ /* 0x000fcc0000000000 */
[----:B------:R-:W-:Y:S01]  /*1430*/  HGMMA.64x64x16.F32.BF16 R56, gdesc[UR8].tnspA, R56, gsb0 ;  /* 0x20e00000083879f0 */ /* 0x000fe20008001838 */
[----:B------:R-:W-:Y:S01]  /*1440*/  UMOV UR8, UR7 ;  /* 0x0000000700087c82 */ /* 0x000fe20008000000 */
[----:B------:R-:W-:Y:S01]  /*1450*/  UMOV UR9, 0x40000040 ;  /* 0x4000004000097882 */ /* 0x000fe20000000000 */
[----:B------:R-:W-:Y:S01]  /*1460*/  UIADD3 UR7, UR6, 0x500, URZ ;  /* 0x0000050006077890 */ /* 0x000fe2000fffe03f */
[----:B------:R-:W-:Y:S02]  /*1470*/  WARPGROUP.DEPBAR.LE gsb0, 0x0 ;  /* 0x00008000000079c5 */ /* 0x000fe40000010000 */
[----:B------:R-:W-:-:S06]  /*1480*/  WARPGROUP.ARRIVE ;  /* 0x00000000000079c5 */ /* 0x000fcc0000000000 */
[----:B------:R-:W-:Y:S01]  /*1490*/  HGMMA.64x64x16.F32.BF16 R24, gdesc[UR8].tnspA, R24, gsb0 ;  /* 0x20e00000081879f0 */ /* 0x000fe20008001818 */
        /* <DEDUP_REMOVED lines=9> */
[----:B------:R-:W-:Y:S02]  /*1530*/  WARPGROUP.DEPBAR.LE gsb0, 0x0 ;  /* 0x00008000000079c5 */ /* 0x000fe40000010000 */
[----:B------:R-:W-:-:S06]  /*1540*/  WARPGROUP.ARRIVE ;  /* 0x00000000000079c5 */ /* 0x000fcc0000000000 */
[----:B------:R-:W-:Y:S01]  /*1550*/  HGMMA.64x64x16.F32.BF16 R24, gdesc[UR8].tnspA, R24, gsb0 ;  /* 0x20e00000081879f0 */ /* 0x000fe20008001818 */
[----:B------:R-:W-:Y:S02]  /*1560*/  UIADD3 UR8, UR6, 0x180, URZ ;  /* 0x0000018006087890 */ /* 0x000fe4000fffe03f */
[----:B------:R-:W-:Y:S01]  /*1570*/  UIADD3 UR10, UR5, 0x6, URZ ;  /* 0x00000006050a7890 */ /* 0x000fe2000fffe03f */
[----:B------:R-:W-:Y:S01]  /*1580*/  UMOV UR9, 0x40000040 ;  /* 0x4000004000097882 */ /* 0x000fe20000000000 */
[----:B------:R-:W-:Y:S01]  /*1590*/  UMOV UR11, 0x40000040 ;  /* 0x40000040000b7882 */ /* 0x000fe20000000000 */
[----:B------:R-:W-:Y:S01]  /*15a0*/  UIADD3 UR6, UR6, 0x580, URZ ;  /* 0x0000058006067890 */ /* 0x000fe2000fffe03f */
[----:B------:R-:W-:Y:S02]  /*15b0*/  WARPGROUP.DEPBAR.LE gsb0, 0x0 ;  /* 0x00008000000079c5 */ /* 0x000fe40000010000 */
[----:B------:R-:W-:-:S06]  /*15c0*/  WARPGROUP.ARRIVE ;  /* 0x00000000000079c5 */ /* 0x000fcc0000000000 */
[----:B------:R-:W-:Y:S01]  /*15d0*/  HGMMA.64x64x16.F32.BF16 R56, gdesc[UR8].tnspA, R56, gsb0 ;  /* 0x20e00000083879f0 */ /* 0x000fe20008001838 */
[----:B------:R-:W-:Y:S01]  /*15e0*/  UMOV UR8, UR6 ;  /* 0x0000000600087c82 */ /* 0x000fe20008000000 */
[----:B------:R-:W-:Y:S01]  /*15f0*/  UMOV UR9, 0x40000040 ;  /* 0x4000004000097882 */ /* 0x000fe20000000000 */
[----:B------:R-:W-:Y:S02]  /*1600*/  WARPGROUP.DEPBAR.LE gsb0, 0x0 ;  /* 0x00008000000079c5 */ /* 0x000fe40000010000 */
[----:B------:R-:W-:-:S06]  /*1610*/  WARPGROUP.ARRIVE ;  /* 0x00000000000079c5 */ /* 0x000fcc0000000000 */
[----:B------:R-:W-:Y:S03]  /*1620*/  HGMMA.64x64x16.F32.BF16 R24, gdesc[UR8].tnspA, R24, gsb0 ;  /* 0x20e00000081879f0 */ /* 0x000fe60008001818 */
[----:B------:R-:W-:Y:S02]  /*1630*/  WARPGROUP.DEPBAR.LE gsb0, 0x0 ;  /* 0x00008000000079c5 */ /* 0x000fe40000010000 */
[----:B------:R-:W-:Y:S05]  /*1640*/  @!P1 BRA `(.L_x_18) ;  /* 0x0000000400789947 */ /* 0x000fea0003800000 */
[----:B------:R-:W-:-:S04]  /*1650*/  UIADD3 UR5, UR39, 0x1, URZ ;  /* 0x0000000127057890 */ /* 0x000fc8000fffe03f */
[----:B------:R-:W-:-:S04]  /*1660*/  UISETP.NE.AND UP0, UPT, UR5, 0x5, UPT ;  /* 0x000000050500788c */ /* 0x000fc8000bf05270 */
[----:B------:R-:W-:Y:S02]  /*1670*/  USEL UR6, URZ, 0x1, UP0 ;  /* 0x000000013f067887 */ /* 0x000fe40008000000 */
[----:B------:R-:W-:Y:S02]  /*1680*/  USEL UR5, UR5, URZ, UP0 ;  /* 0x0000003f05057287 */ /* 0x000fe40008000000 */
[----:B------:R-:W-:-:S06]  /*1690*/  ULOP3.LUT UR6, UR38, UR6, URZ, 0x3c, !UPT ;  /* 0x0000000626067292 */ /* 0x000fcc000f8e3c3f */
[----:B01----:R-:W-:Y:S01]  /*16a0*/  IMAD.U32 R5, RZ, RZ, UR6 ;  /* 0x00000006ff057e24 */ /* 0x003fe2000f8e00ff */
[----:B------:R-:W-:-:S06]  /*16b0*/  UMOV UR6, UR39 ;  /* 0x0000002700067c82 */ /* 0x000fcc0008000000 */
.L_x_25:
[----:B01----:R-:W-:Y:S05]  /*16c0*/  @!P0 BRA `(.L_x_19) ;  /* 0x0000000000048947 */ /* 0x003fea0003800000 */
[----:B------:R-:W-:Y:S01]  /*16d0*/  BPT.TRAP 0x1 ;  /* 0x000000040000795c */ /* 0x000fe20000300000 */
.L_x_19:
[----:B------:R-:W0:Y:S01]  /*16e0*/  S2UR UR8, SR_CgaCtaId ;  /* 0x00000000000879c3 */ /* 0x000e220000008800 */
[----:B------:R-:W-:Y:S01]  /*16f0*/  UMOV UR7, 0x400 ;  /* 0x0000040000077882 */ /* 0x000fe20000000000 */
[----:B------:R-:W-:Y:S01]  /*1700*/  SHF.L.U32 R3, R5, 0x1f, RZ ;  /* 0x0000001f05037819 */ /* 0x000fe200000006ff */
[----:B0-----:R-:W-:-:S04]  /*1710*/  ULEA UR14, UR8, UR7, 0x18 ;  /* 0x00000007080e7291 */ /* 0x001fc8000f8ec03f */
[----:B------:R-:W-:-:S09]  /*1720*/  ULEA UR7, UR5, UR14, 0x3 ;  /* 0x0000000e05077291 */ /* 0x000fd2000f8e183f */
[----:B------:R0:W1:Y:S01]  /*1730*/  SYNCS.PHASECHK.TRANS64.TRYWAIT P1, [UR7], R3 ;  /* 0x00000003ff0075a7 */ /* 0x0000620008020147 */
[----:B------:R-:W-:Y:S05]  /*1740*/  @!P0 BRA `(.L_x_20) ;  /* 0x0000000000048947 */ /* 0x000fea0003800000 */
[----:B------:R-:W-:Y:S01]  /*1750*/  BPT.TRAP 0x1 ;  /* 0x000000040000795c */ /* 0x000fe20000300000 */
.L_x_20:
[----:B-1----:R-:W-:Y:S05]  /*1760*/  @P1 BRA `(.L_x_21) ;  /* 0x0000000000081947 */ /* 0x002fea0003800000 */
[----:B------:R-:W1:Y:S02]  /*1770*/  SYNCS.PHASECHK.TRANS64.TRYWAIT P1, [UR7], R3 ;  /* 0x00000003ff0075a7 */ /* 0x000e640008020147 */
[----:B-1----:R-:W-:Y:S05]  /*1780*/  @!P1 BRA `(.L_x_22) ;  /* 0x0000007400689947 */ /* 0x002fea0003800000 */
.L_x_21:
[----:B------:R-:W-:Y:S01]  /*1790*/  ULEA UR7, UR5, UR4, 0x9 ;  /* 0x0000000405077291 */ /* 0x000fe2000f8e483f */
[----:B------:R-:W-:Y:S01]  /*17a0*/  WARPGROUP.ARRIVE ;  /* 0x00000000000079c5 */ /* 0x000fe20000000000 */
[----:B------:R-:W-:Y:S01]  /*17b0*/  ULEA UR12, UR5, UR41, 0xb ;  /* 0x00000029050c7291 */ /* 0x000fe2000f8e583f */
[----:B------:R-:W-:Y:S01]  /*17c0*/  UMOV UR11, 0x40000040 ;  /* 0x40000040000b7882 */ /* 0x000fe20000000000 */
[----:B------:R-:W-:Y:S02]  /*17d0*/  UMOV UR9, 0x40000040 ;  /* 0x4000004000097882 */ /* 0x000fe40000000000 */
[----:B------:R-:W-:Y:S01]  /*17e0*/  UIADD3 UR13, UR12, 0x400, URZ ;  /* 0x000004000c0d7890 */ /* 0x000fe2000fffe03f */
[----:B------:R-:W-:Y:S02]  /*17f0*/  UMOV UR10, UR7 ;  /* 0x00000007000a7c82 */ /* 0x000fe40008000000 */
[----:B------:R-:W-:Y:S02]  /*1800*/  UMOV UR8, UR12 ;  /* 0x0000000c00087c82 */ /* 0x000fe40008000000 */
[----:B------:R-:W-:Y:S01]  /*1810*/  HGMMA.64x64x16.F32.BF16 R56, gdesc[UR8].tnspA, R56, gsb0 ;  /* 0x20e00000083879f0 */ /* 0x000fe20008001838 */
[----:B------:R-:W-:Y:S01]  /*1820*/  UMOV UR9, 0x40000040 ;  /* 0x4000004000097882 */ /* 0x000fe20000000000 */
[----:B------:R-:W-:Y:S01]  /*1830*/  UMOV UR8, UR13 ;  /* 0x0000000d00087c82 */ /* 0x000fe20008000000 */
[----:B------:R-:W-:Y:S01]  /*1840*/  UIADD3 UR13, UR12, 0x480, URZ ;  /* 0x000004800c0d7890 */ /* 0x000fe2000fffe03f */
[----:B------:R-:W-:-:S02]  /*1850*/  WARPGROUP.DEPBAR.LE gsb0, 0x0 ;  /* 0x00008000000079c5 */ /* 0x000fc40000010000 */
        /* <DEDUP_REMOVED lines=42> */
[----:B------:R-:W-:Y:S01]  /*1b00*/  BPT.TRAP 0x1 ;  /* 0x000000040000795c */ /* 0x000fe20000300000 */
.L_x_23:
[----:B------:R-:W-:Y:S01]  /*1b10*/  ULEA UR7, UR6, UR14, 0x3 ;  /* 0x0000000e06077291 */ /* 0x000fe2000f8e183f */
[----:B------:R-:W-:-:S03]  /*1b20*/  ISETP.GT.U32.AND P1, PT, R19, 0x1, PT ;  /* 0x000000011300780c */ /* 0x000fc60003f24070 */
[----:B------:R-:W-:-:S04]  /*1b30*/  UIADD3 UR7, UR7, 0x28, URZ ;  /* 0x0000002807077890 */ /* 0x000fc8000fffe03f */
[----:B------:R-:W-:-:S09]  /*1b40*/  UPRMT UR7, URZ, 0x654, UR7 ;  /* 0x000006543f077896 */ /* 0x000fd20008000007 */
[----:B------:R-:W-:Y:S01]  /*1b50*/  SYNCS.ARRIVE.TRANS64.RED.A1T0 RZ, [UR7], RZ ;  /* 0x000000ffffff79a7 */ /* 0x000fe20008100407 */
[----:B------:R-:W-:Y:S05]  /*1b60*/  @P1 BRA `(.L_x_24) ;  /* 0x0000000000041947 */ /* 0x000fea0003800000 */
[----:B------:R-:W-:Y:S01]  /*1b70*/  BPT.TRAP 0x1 ;  /* 0x000000040000795c */ /* 0x000fe20000300000 */
.L_x_24:
[----:B------:R-:W-:Y:S01]  /*1b80*/  UIADD3 UR5, UR5, 0x1, URZ ;  /* 0x0000000105057890 */ /* 0x000fe2000fffe03f */
[C---:B------:R-:W-:Y:S01]  /*1b90*/  ISETP.GT.AND P1, PT, R0.reuse, 0x1, PT ;  /* 0x000000010000780c */ /* 0x040fe20003f24270 */
[----:B------:R-:W-:Y:S01]  /*1ba0*/  UIADD3 UR6, UR6, 0x1, URZ ;  /* 0x0000000106067890 */ /* 0x000fe2000fffe03f */
[----:B------:R-:W-:Y:S01]  /*1bb0*/  VIADD R0, R0, 0xffffffff ;  /* 0xffffffff00007836 */ /* 0x000fe20000000000 */
[----:B------:R-:W-:Y:S02]  /*1bc0*/  UISETP.NE.AND UP0, UPT, UR5, 0x5, UPT ;  /* 0x000000050500788c */ /* 0x000fe4000bf05270 */
[----:B------:R-:W-:Y:S02]  /*1bd0*/  UISETP.NE.AND UP1, UPT, UR6, 0x5, UPT ;  /* 0x000000050600788c */ /* 0x000fe4000bf25270 */
[----:B------:R-:W-:Y:S02]  /*1be0*/  USEL UR7, URZ, 0x1, UP0 ;  /* 0x000000013f077887 */ /* 0x000fe40008000000 */
[----:B------:R-:W-:-:S02]  /*1bf0*/  USEL UR5, UR5, URZ, UP0 ;  /* 0x0000003f05057287 */ /* 0x000fc40008000000 */
[----:B------:R-:W-:Y:S02]  /*1c00*/  USEL UR6, UR6, URZ, UP1 ;  /* 0x0000003f06067287 */ /* 0x000fe40008800000 */
[----:B------:R-:W-:Y:S01]  /*1c10*/  LOP3.LUT R5, R5, UR7, RZ, 0x3c, !PT ;  /* 0x0000000705057c12 */ /* 0x000fe2000f8e3cff */
[----:B------:R-:W-:Y:S09]  /*1c20*/  @P1 BRA `(.L_x_25) ;  /* 0xfffffff800a41947 */ /* 0x000ff2000383ffff */
.L_x_18:
[----:B------:R-:W2:Y:S02]  /*1c30*/  LDC R0, c[0x0][0x28c] ;  /* 0x0000a300ff007b82 */ /* 0x000ea40000000800 */
[----:B--2---:R-:W-:-:S13]  /*1c40*/  ISETP.GE.AND P1, PT, R0, 0x1, PT ;  /* 0x000000010000780c */ /* 0x004fda0003f26270 */
[----:B------:R-:W-:Y:S05]  /*1c50*/  @!P1 BRA `(.L_x_26) ;  /* 0x0000000000489947 */ /* 0x000fea0003800000 */
[----:B------:R-:W-:Y:S05]  /*1c60*/  @!P0 BRA `(.L_x_27) ;  /* 0x0000000000048947 */ /* 0x000fea0003800000 */
[----:B------:R-:W-:Y:S01]  /*1c70*/  BPT.TRAP 0x1 ;  /* 0x000000040000795c */ /* 0x000fe20000300000 */
.L_x_27:
[----:B------:R-:W2:Y:S01]  /*1c80*/  S2UR UR7, SR_CgaCtaId ;  /* 0x00000000000779c3 */ /* 0x000ea20000008800 */
[----:B------:R-:W-:Y:S01]  /*1c90*/  UISETP.LT.AND UP0, UPT, UR40, 0x1, UPT ;  /* 0x000000012800788c */ /* 0x000fe2000bf01270 */
[----:B------:R-:W-:-:S03]  /*1ca0*/  ISETP.GT.U32.AND P0, PT, R19, 0x1, PT ;  /* 0x000000011300780c */ /* 0x000fc60003f04070 */
[----:B------:R-:W-:-:S04]  /*1cb0*/  USEL UR6, UR40, 0x1, UP0 ;  /* 0x0000000128067887 */ /* 0x000fc80008000000 */
[----:B------:R-:W-:-:S04]  /*1cc0*/  UIADD3 UR6, UR39, UR40, -UR6 ;  /* 0x0000002827067290 */ /* 0x000fc8000fffe806 */
[----:B------:R-:W-:-:S04]  /*1cd0*/  UIMAD.WIDE.U32 UR4, UR6, -0x33333333, URZ ;  /* 0xcccccccd060478a5 */ /* 0x000fc8000f8e003f */
[----:B------:R-:W-:-:S03]  /*1ce0*/  USHF.R.U32.HI UR4, URZ, 0x2, UR5 ;  /* 0x000000023f047899 */ /* 0x000fc60008011605 */
[----:B------:R-:W-:Y:S01]  /*1cf0*/  UMOV UR5, 0x400 ;  /* 0x0000040000057882 */ /* 0x000fe20000000000 */
[----:B------:R-:W-:Y:S02]  /*1d00*/  UIMAD UR6, UR4, -0x5, UR6 ;  /* 0xfffffffb040678a4 */ /* 0x000fe4000f8e0206 */
[----:B--2---:R-:W-:-:S04]  /*1d10*/  ULEA UR5, UR7, UR5, 0x18 ;  /* 0x0000000507057291 */ /* 0x004fc8000f8ec03f */
[----:B------:R-:W-:-:S04]  /*1d20*/  ULEA UR6, UR6, UR5, 0x3 ;  /* 0x0000000506067291 */ /* 0x000fc8000f8e183f */
[----:B------:R-:W-:-:S04]  /*1d30*/  UIADD3 UR6, UR6, 0x28, URZ ;  /* 0x0000002806067890 */ /* 0x000fc8000fffe03f */
[----:B------:R-:W-:-:S09]  /*1d40*/  UPRMT UR6, URZ, 0x654, UR6 ;  /* 0x000006543f067896 */ /* 0x000fd20008000006 */
[----:B------:R-:W-:Y:S01]  /*1d50*/  SYNCS.ARRIVE.TRANS64.RED.A1T0 RZ, [UR6], RZ ;  /* 0x000000ffffff79a7 */ /* 0x000fe20008100406 */
[----:B------:R-:W-:Y:S05]  /*1d60*/  @P0 BRA `(.L_x_26) ;  /* 0x0000000000040947 */ /* 0x000fea0003800000 */
[----:B------:R-:W-:Y:S01]  /*1d70*/  BPT.TRAP 0x1 ;  /* 0x000000040000795c */ /* 0x000fe20000300000 */
.L_x_26:
[----:B------:R-:W2:Y:S01]  /*1d80*/  LDC R6, c[0x0][0x288] ;  /* 0x0000a200ff067b82 */ /* 0x000ea20000000800 */
[----:B01----:R-:W-:Y:S01]  /*1d90*/  LOP3.LUT R5, R18, 0x3, RZ, 0xc0, !PT ;  /* 0x0000000312057812 */ /* 0x003fe200078ec0ff */
[----:B------:R-:W-:Y:S01]  /*1da0*/  IMAD.SHL.U32 R11, R90, 0x40, RZ ;  /* 0x000000405a0b7824 */ /* 0x000fe200078e00ff */
[----:B------:R-:W-:Y:S01]  /*1db0*/  SHF.R.U32.HI R3, RZ, 0x2, R18 ;  /* 0x00000002ff037819 */ /* 0x000fe20000011612 */
[----:B------:R-:W-:Y:S01]  /*1dc0*/  UIADD3 UR39, UR40, UR39, URZ ;  /* 0x0000002728277290 */ /* 0x000fe2000fffe03f */
[----:B------:R-:W-:Y:S01]  /*1dd0*/  LOP3.LUT R4, R18, 0x60, RZ, 0xc0, !PT ;  /* 0x0000006012047812 */ /* 0x000fe200078ec0ff */
[----:B------:R-:W-:Y:S01]  /*1de0*/  ULDC UR7, c[0x0][0x284] ;  /* 0x0000a10000077ab9 */ /* 0x000fe20000000800 */
[----:B------:R-:W-:Y:S01]  /*1df0*/  LOP3.LUT R0, R22, 0x1, RZ, 0xc0, !PT ;  /* 0x0000000116007812 */ /* 0x000fe200078ec0ff */
[----:B------:R-:W-:Y:S01]  /*1e00*/  UISETP.GT.U32.AND UP0, UPT, UR39, 0x4, UPT ;  /* 0x000000042700788c */ /* 0x000fe2000bf04070 */
[----:B------:R-:W-:Y:S01]  /*1e10*/  LOP3.LUT R3, R3, 0x7, RZ, 0xc0, !PT ;  /* 0x0000000703037812 */ /* 0x000fe200078ec0ff */
[----:B------:R-:W-:Y:S01]  /*1e20*/  UISETP.GE.U32.AND UP1, UPT, UR40, 0x5, UPT ;  /* 0x000000052800788c */ /* 0x000fe2000bf26070 */
[----:B------:R-:W-:Y:S01]  /*1e30*/  SHF.R.U32.HI R4, RZ, 0x1, R4 ;  /* 0x00000001ff047819 */ /* 0x000fe20000011604 */
[----:B------:R-:W-:Y:S01]  /*1e40*/  IMAD.SHL.U32 R8, R0, 0x40, RZ ;  /* 0x0000004000087824 */ /* 0x000fe200078e00ff */
[----:B------:R-:W-:Y:S01]  /*1e50*/  UISETP.LT.U32.AND UP0, UPT, UR40, 0x5, UP0 ;  /* 0x000000052800788c */ /* 0x000fe20008701070 */
[----:B------:R-:W-:Y:S01]  /*1e60*/  SHF.R.S32.HI R21, RZ, 0x1f, R23 ;  /* 0x0000001fff157819 */ /* 0x000fe20000011417 */
[----:B------:R-:W-:Y:S01]  /*1e70*/  ULDC.64 UR8, c[0x0][0x5d0] ;  /* 0x0001740000087ab9 */ /* 0x000fe20000000a00 */
[--C-:B------:R-:W-:Y:S01]  /*1e80*/  IADD3 R7, RZ, -R4, -R3.reuse ;  /* 0x80000004ff077210 */ /* 0x100fe20007ffe803 */
[----:B------:R-:W-:Y:S01]  /*1e90*/  UIMAD.WIDE.U32 UR4, UR39, -0x33333333, URZ ;  /* 0xcccccccd270478a5 */ /* 0x000fe2000f8e003f */
[----:B------:R-:W-:Y:S01]  /*1ea0*/  LOP3.LUT R3, R8, 0x40, R3, 0xe2, !PT ;  /* 0x0000004008037812 */ /* 0x000fe200078ee203 */
[----:B------:R-:W-:Y:S01]  /*1eb0*/  USEL UR6, URZ, 0x1, !UP0 ;  /* 0x000000013f067887 */ /* 0x000fe2000c000000 */
[----:B------:R-:W-:Y:S01]  /*1ec0*/  IMAD R8, R21, UR8, RZ ;  /* 0x0000000815087c24 */ /* 0x000fe2000f8e02ff */
[----:B------:R-:W-:Y:S01]  /*1ed0*/  USHF.R.U32.HI UR4, URZ, 0x2, UR5 ;  /* 0x000000023f047899 */ /* 0x000fe20008011605 */
[----:B------:R-:W-:Y:S01]  /*1ee0*/  IMAD R0, R0, -0x40, R7 ;  /* 0xffffffc000007824 */ /* 0x000fe200078e0207 */
[----:B------:R-:W-:Y:S01]  /*1ef0*/  ULOP3.LUT UR38, UR38, UR6, URZ, 0x3c, !UPT ;  /* 0x0000000626267292 */ /* 0x000fe2000f8e3c3f */
[----:B--2---:R-:W-:Y:S01]  /*1f00*/  IMAD R10, R5, -0x2, R6 ;  /* 0xfffffffe050a7824 */ /* 0x004fe200078e0206 */
[----:B------:R-:W-:Y:S01]  /*1f10*/  ISETP.GE.AND P0, PT, R11, R6, PT ;  /* 0x000000060b00720c */ /* 0x000fe20003f06270 */
[----:B------:R-:W-:Y:S01]  /*1f20*/  IMAD.SHL.U32 R5, R94, 0x100, RZ ;  /* 0x000001005e057824 */ /* 0x000fe200078e00ff */
[----:B------:R-:W-:Y:S01]  /*1f30*/  SHF.L.U32 R6, R18, 0x1, RZ ;  /* 0x0000000112067819 */ /* 0x000fe200000006ff */
[----:B------:R-:W-:Y:S01]  /*1f40*/  IMAD.WIDE R94, R94, 0x100, RZ ;  /* 0x000001005e5e7825 */ /* 0x000fe200078e02ff */
[----:B------:R-:W-:-:S02]  /*1f50*/  UIMAD UR39, UR4, -0x5, UR39 ;  /* 0xfffffffb042778a4 */ /* 0x000fc4000f8e0227 */
[----:B------:R-:W-:Y:S01]  /*1f60*/  ISETP.GE.OR P0, PT, R5, UR7, P0 ;  /* 0x0000000705007c0c */ /* 0x000fe20008706670 */
[----:B------:R-:W-:Y:S01]  /*1f70*/  IMAD R13, R23, UR9, R8 ;  /* 0x00000009170d7c24 */ /* 0x000fe2000f8e0208 */
[----:B------:R-:W-:Y:S01]  /*1f80*/  LOP3.LUT R6, R11, 0x6, R6, 0xf8, !PT ;  /* 0x000000060b067812 */ /* 0x000fe200078ef806 */
[----:B------:R-:W-:Y:S01]  /*1f90*/  @UP1 ULOP3.LUT UR38, UR38, 0x1, UR4, 0x78, !UPT ;  /* 0x0000000126261892 */ /* 0x000fe2000f8e7804 */
[----:B------:R-:W-:Y:S01]  /*1fa0*/  LOP3.LUT R113, R94, R3, R4, 0xfe, !PT ;  /* 0x000000035e717212 */ /* 0x000fe200078efe04 */
[----:B------:R-:W-:Y:S01]  /*1fb0*/  IMAD.IADD R4, R10, 0x1, -R11 ;  /* 0x000000010a047824 */ /* 0x000fe200078e0a0b */
[----:B------:R-:W-:Y:S02]  /*1fc0*/  SHF.R.S32.HI R7, RZ, 0x1f, R6 ;  /* 0x0000001fff077819 */ /* 0x000fe40000011406 */
[----:B------:R-:W-:Y:S01]  /*1fd0*/  IADD3 R3, -R5, UR7, R0 ;  /* 0x0000000705037c10 */ /* 0x000fe2000fffe100 */
[----:B------:R-:W-:Y:S02]  /*1fe0*/  IMAD.MOV.U32 R0, RZ, RZ, -0x1 ;  /* 0xffffffffff007424 */ /* 0x000fe400078e00ff */
[----:B------:R-:W-:-:S04]  /*1ff0*/  IMAD.WIDE.U32 R8, R23, UR8, R6 ;  /* 0x0000000817087c25 */ /* 0x000fc8000f8e0006 */
[----:B------:R-:W-:Y:S01]  /*2000*/  IMAD.IADD R9, R9, 0x1, R13 ;  /* 0x0000000109097824 */ /* 0x000fe200078e020d */
[----:B------:R-:W-:Y:S06]  /*2010*/  @P0 BRA `(.L_x_28) ;  /* 0x0000004c007c0947 */ /* 0x000fec0003800000 */
[----:B------:R-:W0:Y:S01]  /*2020*/  LDC.64 R12, c[0x0][0x5c8] ;  /* 0x00017200ff0c7b82 */ /* 0x000e220000000a00 */
[----:B-----5:R-:W-:Y:S01]  /*2030*/  FSETP.NEU.AND P1, PT, R89, RZ, PT ;  /* 0x000000ff5900720b */ /* 0x020fe20003f2d000 */
[----:B------:R-:W-:Y:S01]  /*2040*/  BSSY B0, `(.L_x_28) ;  /* 0x00004dc000007945 */ /* 0x000fe20003800000 */
[----:B------:R-:W-:-:S04]  /*2050*/  ISETP.GT.AND P6, PT, R4, RZ, PT ;  /* 0x000000ff0400720c */ /* 0x000fc80003fc4270 */
[----:B------:R-:W-:Y:S01]  /*2060*/  ISETP.GT.AND P0, PT, R3, RZ, P6 ;  /* 0x000000ff0300720c */ /* 0x000fe20003704270 */
[-C--:B0-----:R-:W-:Y:S02]  /*2070*/  IMAD R10, R95, R12.reuse, RZ ;  /* 0x0000000c5f0a7224 */ /* 0x081fe400078e02ff */
[----:B------:R-:W-:-:S04]  /*2080*/  IMAD.WIDE.U32 R104, R113, R12, R8 ;  /* 0x0000000c71687225 */ /* 0x000fc800078e0008 */
[----:B------:R-:W-:-:S04]  /*2090*/  IMAD R5, R113, R13, R10 ;  /* 0x0000000d71057224 */ /* 0x000fc800078e020a */
[----:B------:R-:W-:Y:S01]  /*20a0*/  IMAD.IADD R93, R105, 0x1, R5 ;  /* 0x00000001695d7824 */ /* 0x000fe200078e0205 */
[----:B------:R-:W-:Y:S06]  /*20b0*/  @!P1 BRA `(.L_x_29) ;  /* 0x0000003400789947 */ /* 0x000fec0003800000 */
[----:B------:R-:W0:Y:S01]  /*20c0*/  LDC.64 R14, c[0x0][0x5b8] ;  /* 0x00016e00ff0e7b82 */ /* 0x000e220000000a00 */
[----:B------:R-:W-:-:S07]  /*20d0*/  ULDC.64 UR4, c[0x0][0x5c0] ;  /* 0x0001700000047ab9 */ /* 0x000fce0000000a00 */
[----:B------:R-:W1:Y:S08]  /*20e0*/  LDC.64 R96, c[0x0][0x5b0] ;  /* 0x00016c00ff607b82 */ /* 0x000e700000000a00 */
[----:B------:R-:W2:Y:S01]  /*20f0*/  LDC.64 R10, c[0x0][0x5a8] ;  /* 0x00016a00ff0a7b82 */ /* 0x000ea20000000a00 */
[-C--:B0-----:R-:W-:Y:S02]  /*2100*/  IMAD R8, R21, R14.reuse, RZ ;  /* 0x0000000e15087224 */ /* 0x081fe400078e02ff */
[----:B------:R-:W-:-:S04]  /*2110*/  IMAD.WIDE.U32 R20, R23, R14, R6 ;  /* 0x0000000e17147225 */ /* 0x000fc800078e0006 */
[----:B------:R-:W-:Y:S02]  /*2120*/  IMAD R103, R23, R15, R8 ;  /* 0x0000000f17677224 */ /* 0x000fe400078e0208 */
[-C--:B-1----:R-:W-:Y:S02]  /*2130*/  IMAD R8, R95, R96.reuse, RZ ;  /* 0x000000605f087224 */ /* 0x082fe400078e02ff */
[----:B------:R-:W-:Y:S02]  /*2140*/  IMAD.IADD R91, R21, 0x1, R103 ;  /* 0x00000001155b7824 */ /* 0x000fe400078e0267 */
[----:B------:R-:W-:Y:S02]  /*2150*/  IMAD.MOV.U32 R90, RZ, RZ, R20 ;  /* 0x000000ffff5a7224 */ /* 0x000fe400078e0014 */
[C---:B------:R-:W-:Y:S02]  /*2160*/  IMAD R109, R113.reuse, R97, R8 ;  /* 0x00000061716d7224 */ /* 0x040fe400078e0208 */
[----:B------:R-:W-:-:S04]  /*2170*/  IMAD.WIDE.U32 R8, R113, R96, R90 ;  /* 0x0000006071087225 */ /* 0x000fc800078e005a */
[----:B------:R-:W-:Y:S01]  /*2180*/  IMAD.IADD R5, R9, 0x1, R109 ;  /* 0x0000000109057824 */ /* 0x000fe200078e026d */
[----:B--2---:R-:W-:-:S04]  /*2190*/  LEA R98, P1, R8, R10, 0x1 ;  /* 0x0000000a08627211 */ /* 0x004fc800078208ff */
[----:B------:R-:W-:-:S05]  /*21a0*/  LEA.HI.X R99, R8, R11, R5, 0x1, P1 ;  /* 0x0000000b08637211 */ /* 0x000fca00008f0c05 */
[----:B------:R-:W2:Y:S01]  /*21b0*/  @P0 LDG.E.LTC128B.U16 R5, desc[UR36][R98.64] ;  /* 0x0000002462050981 */ /* 0x000ea2000c1e1520 */
[----:B------:R-:W-:Y:S01]  /*21c0*/  ISETP.GT.AND P4, PT, R4, 0x1, PT ;  /* 0x000000010400780c */ /* 0x000fe20003f84270 */
[----:B------:R-:W-:Y:S01]  /*21d0*/  IMAD.WIDE.U32 R8, R113, R96, R6 ;  /* 0x0000006071087225 */ /* 0x000fe200078e0006 */
[----:B------:R-:W-:Y:S02]  /*21e0*/  BSSY B1, `(.L_x_30) ;  /* 0x0000013000017945 */ /* 0x000fe40003800000 */
[----:B------:R-:W-:Y:S01]  /*21f0*/  P2R R107, PR, RZ, 0x10 ;  /* 0x00000010ff6b7803 */ /* 0x000fe20000000000 */
[----:B------:R-:W-:Y:S02]  /*2200*/  IMAD.IADD R9, R109, 0x1, R9 ;  /* 0x000000016d097824 */ /* 0x000fe400078e0209 */
[----:B------:R-:W-:-:S04]  /*2210*/  IMAD.WIDE.U32 R100, R23, R14, R8 ;  /* 0x0000000e17647225 */ /* 0x000fc800078e0008 */
[----:B------:R-:W-:Y:S01]  /*2220*/  IMAD.IADD R9, R103, 0x1, R101 ;  /* 0x0000000167097824 */ /* 0x000fe200078e0265 */
[----:B------:R-:W-:Y:S02]  /*2230*/  LEA R8, P2, R100, R10, 0x1 ;  /* 0x0000000a64087211 */ /* 0x000fe400078408ff */
[----:B------:R-:W-:Y:S02]  /*2240*/  SHF.L.U64.HI R101, R96, 0x3, R97 ;  /* 0x0000000360657819 */ /* 0x000fe40000010261 */
[----:B------:R-:W-:Y:S01]  /*2250*/  LEA.HI.X R9, R100, R11, R9, 0x1, P2 ;  /* 0x0000000b64097211 */ /* 0x000fe200010f0c09 */
[----:B------:R-:W-:Y:S02]  /*2260*/  IMAD.SHL.U32 R100, R96, 0x8, RZ ;  /* 0x0000000860647824 */ /* 0x000fe400078e00ff */
[----:B--2---:R-:W-:-:S04]  /*2270*/  IMAD.U32 R92, R5, 0x10000, RZ ;  /* 0x00010000055c7824 */ /* 0x004fc800078e00ff */
[----:B------:R-:W-:Y:S01]  /*2280*/  FMUL R15, R92, R89 ;  /* 0x000000595c0f7220 */ /* 0x000fe20000400000 */
[----:B------:R-:W-:-:S03]  /*2290*/  LEA R92, P1, R104, UR4, 0x1 ;  /* 0x00000004685c7c11 */ /* 0x000fc6000f8208ff */
[----:B------:R-:W-:Y:S01]  /*22a0*/  FFMA R15, R56, R88, R15 ;  /* 0x00000058380f7223 */ /* 0x000fe2000000000f */
[----:B------:R-:W-:Y:S02]  /*22b0*/  LEA.HI.X R93, R104, UR5, R93, 0x1, P1 ;  /* 0x00000005685d7c11 */ /* 0x000fe400088f0c5d */
[----:B------:R-:W-:Y:S02]  /*22c0*/  ISETP.GT.AND P1, PT, R3, RZ, P4 ;  /* 0x000000ff0300720c */ /* 0x000fe40002724270 */
[----:B------:R-:W-:-:S05]  /*22d0*/  F2FP.BF16.F32.PACK_AB R15, RZ, R15 ;  /* 0x0000000fff0f723e */ /* 0x000fca00000010ff */
[----:B------:R0:W-:Y:S06]  /*22e0*/  @P0 STG.E.U16 desc[UR36][R92.64], R15 ;  /* 0x0000000f5c000986 */ /* 0x0001ec000c101524 */
[----:B------:R-:W-:Y:S05]  /*22f0*/  @!P1 BRA `(.L_x_31) ;  /* 0x0000000000049947 */ /* 0x000fea0003800000 */
[----:B------:R1:W5:Y:S02]  /*2300*/  LDG.E.LTC128B.U16 R5, desc[UR36][R8.64+0x2] ;  /* 0x0000022408057981 */ /* 0x000364000c1e1520 */
.L_x_31:
[----:B------:R-:W-:Y:S05]  /*2310*/  BSYNC B1 ;  /* 0x0000000000017941 */ /* 0x000fea0003800000 */
.L_x_30:
[----:B------:R-:W-:Y:S01]  /*2320*/  IMAD.WIDE.U32 R104, R113, R96, R100 ;  /* 0x0000006071687225 */ /* 0x000fe200078e0064 */
[----:B------:R-:W-:-:S03]  /*2330*/  ISETP.GT.AND P0, PT, R3, 0x8, P6 ;  /* 0x000000080300780c */ /* 0x000fc60003704270 */
[----:B-----5:R-:W-:Y:S01]  /*2340*/  IMAD.U32 R56, R5, 0x10000, RZ ;  /* 0x0001000005387824 */ /* 0x020fe200078e00ff */
[----:B0-----:R-:W-:Y:S01]  /*2350*/  IADD3 R15, P2, R20, R104, RZ ;  /* 0x00000068140f7210 */ /* 0x001fe20007f5e0ff */
[----:B------:R-:W-:Y:S02]  /*2360*/  IMAD.IADD R109, R109, 0x1, R105 ;  /* 0x000000016d6d7824 */ /* 0x000fe400078e0269 */
[----:B------:R-:W-:Y:S02]  /*2370*/  FMUL R56, R56, R89 ;  /* 0x0000005938387220 */ /* 0x000fe40000400000 */
[----:B------:R-:W-:Y:S02]  /*2380*/  IMAD.X R98, R109, 0x1, R91, P2 ;  /* 0x000000016d627824 */ /* 0x000fe400010e065b */
[----:B------:R-:W-:Y:S01]  /*2390*/  FFMA R57, R57, R88, R56 ;  /* 0x0000005839397223 */ /* 0x000fe20000000038 */
[----:B------:R-:W-:-:S04]  /*23a0*/  LEA R56, P2, R15, R10, 0x1 ;  /* 0x0000000a0f387211 */ /* 0x000fc800078408ff */
[----:B------:R-:W-:Y:S02]  /*23b0*/  F2FP.BF16.F32.PACK_AB R99, RZ, R57 ;  /* 0x00000039ff63723e */ /* 0x000fe400000010ff */
[----:B------:R-:W-:Y:S02]  /*23c0*/  LEA.HI.X R57, R15, R11, R98, 0x1, P2 ;  /* 0x0000000b0f397211 */ /* 0x000fe400010f0c62 */
[----:B------:R-:W-:Y:S01]  /*23d0*/  PRMT R15, R5, 0x7610, R15 ;  /* 0x00007610050f7816 */ /* 0x000fe2000000000f */
[----:B------:R0:W-:Y:S05]  /*23e0*/  @P1 STG.E.U16 desc[UR36][R92.64+0x2], R99 ;  /* 0x000002635c001986 */ /* 0x0001ea000c101524 */
[----:B------:R2:W3:Y:S01]  /*23f0*/  @P0 LDG.E.LTC128B.U16 R15, desc[UR36][R56.64] ;  /* 0x00000024380f0981 */ /* 0x0004e2000c1e1520 */
[----:B------:R-:W-:Y:S01]  /*2400*/  IADD3 R104, P1, R6, R104, RZ ;  /* 0x0000006806687210 */ /* 0x000fe20007f3e0ff */
[----:B------:R-:W-:Y:S01]  /*2410*/  BSSY B1, `(.L_x_32) ;  /* 0x0000012000017945 */ /* 0x000fe20003800000 */
[----:B------:R-:W-:-:S03]  /*2420*/  SHF.L.U64.HI R111, R12, 0x4, R13 ;  /* 0x000000040c6f7819 */ /* 0x000fc6000001020d */
[----:B------:R-:W-:Y:S01]  /*2430*/  IMAD.X R105, R7, 0x1, R109, P1 ;  /* 0x0000000107697824 */ /* 0x000fe200008e066d */
[----:B------:R-:W-:Y:S01]  /*2440*/  ISETP.GT.AND P1, PT, R3, 0x8, P4 ;  /* 0x000000080300780c */ /* 0x000fe20002724270 */
[----:B------:R-:W-:Y:S02]  /*2450*/  IMAD.SHL.U32 R109, R12, 0x10, RZ ;  /* 0x000000100c6d7824 */ /* 0x000fe400078e00ff */
[----:B------:R-:W-:-:S03]  /*2460*/  IMAD.WIDE.U32 R104, R23, R14, R104 ;  /* 0x0000000e17687225 */ /* 0x000fc600078e0068 */
[----:B--2---:R-:W-:Y:S01]  /*2470*/  LEA R56, P3, R104, R10, 0x1 ;  /* 0x0000000a68387211 */ /* 0x004fe200078608ff */
[----:B---3--:R-:W-:-:S04]  /*2480*/  IMAD.U32 R98, R15, 0x10000, RZ ;  /* 0x000100000f627824 */ /* 0x008fc800078e00ff */
[----:B------:R-:W-:Y:S01]  /*2490*/  FMUL R5, R98, R89 ;  /* 0x0000005962057220 */ /* 0x000fe20000400000 */
[----:B------:R-:W-:-:S03]  /*24a0*/  IADD3 R98, P2, R109, R92, RZ ;  /* 0x0000005c6d627210 */ /* 0x000fc60007f5e0ff */
[----:B------:R-:W-:Y:S01]  /*24b0*/  FFMA R5, R58, R88, R5 ;  /* 0x000000583a057223 */ /* 0x000fe20000000005 */
[----:B------:R-:W-:Y:S02]  /*24c0*/  IMAD.IADD R58, R103, 0x1, R105 ;  /* 0x00000001673a7824 */ /* 0x000fe400078e0269 */
[----:B0-----:R-:W-:Y:S02]  /*24d0*/  IMAD.X R99, R111, 0x1, R93, P2 ;  /* 0x000000016f637824 */ /* 0x001fe400010e065d */
[----:B------:R-:W-:Y:S02]  /*24e0*/  F2FP.BF16.F32.PACK_AB R5, RZ, R5 ;  /* 0x00000005ff05723e */ /* 0x000fe400000010ff */
[----:B------:R-:W-:-:S03]  /*24f0*/  LEA.HI.X R57, R104, R11, R58, 0x1, P3 ;  /* 0x0000000b68397211 */ /* 0x000fc600018f0c3a */
[----:B------:R0:W-:Y:S01]  /*2500*/  @P0 STG.E.U16 desc[UR36][R98.64], R5 ;  /* 0x0000000562000986 */ /* 0x0001e2000c101524 */
[----:B------:R-:W-:Y:S05]  /*2510*/  @!P1 BRA `(.L_x_33) ;  /* 0x0000000000049947 */ /* 0x000fea0003800000 */
[----:B------:R2:W5:Y:S02]  /*2520*/  LDG.E.LTC128B.U16 R15, desc[UR36][R56.64+0x2] ;  /* 0x00000224380f7981 */ /* 0x000564000c1e1520 */
.L_x_33:
[----:B------:R-:W-:Y:S05]  /*2530*/  BSYNC B1 ;  /* 0x0000000000017941 */ /* 0x000fea0003800000 */
.L_x_32:
[C---:B-----5:R-:W-:Y:S01]  /*2540*/  IMAD.U32 R58, R15.reuse, 0x10000, RZ ;  /* 0x000100000f3a7824 */ /* 0x060fe200078e00ff */
[----:B------:R-:W-:Y:S01]  /*2550*/  ISETP.GT.AND P4, PT, R4, 0x8, PT ;  /* 0x000000080400780c */ /* 0x000fe20003f84270 */
[----:B------:R-:W-:Y:S01]  /*2560*/  BSSY B1, `(.L_x_34) ;  /* 0x000000d000017945 */ /* 0x000fe20003800000 */
[----:B------:R-:W-:Y:S01]  /*2570*/  PRMT R104, R15, 0x7610, R104 ;  /* 0x000076100f687816 */ /* 0x000fe20000000068 */
[----:B------:R-:W-:Y:S01]  /*2580*/  FMUL R58, R58, R89 ;  /* 0x000000593a3a7220 */ /* 0x000fe20000400000 */
[----:B------:R-:W-:Y:S02]  /*2590*/  ISETP.GT.AND P0, PT, R3, RZ, P4 ;  /* 0x000000ff0300720c */ /* 0x000fe40002704270 */
[----:B------:R-:W-:Y:S01]  /*25a0*/  P2R R108, PR, RZ, 0x10 ;  /* 0x00000010ff6c7803 */ /* 0x000fe20000000000 */
[----:B------:R-:W-:Y:S01]  /*25b0*/  FFMA R58, R59, R88, R58 ;  /* 0x000000583b3a7223 */ /* 0x000fe2000000003a */
[----:B------:R-:W-:-:S04]  /*25c0*/  IMAD.MOV.U32 R59, RZ, RZ, R99 ;  /* 0x000000ffff3b7224 */ /* 0x000fc800078e0063 */
[----:B------:R-:W-:-:S04]  /*25d0*/  F2FP.BF16.F32.PACK_AB R58, RZ, R58 ;  /* 0x0000003aff3a723e */ /* 0x000fc800000010ff */
[----:B0-----:R-:W-:Y:S01]  /*25e0*/  PRMT R5, R58, 0x7610, R5 ;  /* 0x000076103a057816 */ /* 0x001fe20000000005 */
[----:B------:R-:W-:-:S05]  /*25f0*/  IMAD.MOV.U32 R58, RZ, RZ, R98 ;  /* 0x000000ffff3a7224 */ /* 0x000fca00078e0062 */
[----:B------:R0:W-:Y:S01]  /*2600*/  @P1 STG.E.U16 desc[UR36][R58.64+0x2], R5 ;  /* 0x000002053a001986 */ /* 0x0001e2000c101524 */
[----:B------:R-:W-:Y:S05]  /*2610*/  @!P0 BRA `(.L_x_35) ;  /* 0x0000000000048947 */ /* 0x000fea0003800000 */
[----:B------:R3:W5:Y:S02]  /*2620*/  LDG.E.LTC128B.U16 R104, desc[UR36][R8.64+0x10] ;  /* 0x0000102408687981 */ /* 0x000764000c1e1520 */
.L_x_35:
[----:B------:R-:W-:Y:S05]  /*2630*/  BSYNC B1 ;  /* 0x0000000000017941 */ /* 0x000fea0003800000 */
.L_x_34:
[----:B-----5:R-:W-:Y:S01]  /*2640*/  IMAD.U32 R106, R104, 0x10000, RZ ;  /* 0x00010000686a7824 */ /* 0x020fe200078e00ff */
[C---:B------:R-:W-:Y:S01]  /*2650*/  SHF.L.U64.HI R15, R12.reuse, 0x8, R13 ;  /* 0x000000080c0f7819 */ /* 0x040fe2000001020d */
[----:B0-----:R-:W-:Y:S01]  /*2660*/  IMAD.SHL.U32 R5, R12, 0x100, RZ ;  /* 0x000001000c057824 */ /* 0x001fe200078e00ff */
[----:B------:R-:W-:Y:S01]  /*2670*/  ISETP.GT.AND P3, PT, R4, 0x9, PT ;  /* 0x000000090400780c */ /* 0x000fe20003f64270 */
[----:B------:R-:W-:Y:S01]  /*2680*/  FMUL R105, R106, R89 ;  /* 0x000000596a697220 */ /* 0x000fe20000400000 */
[----:B------:R-:W-:Y:S02]  /*2690*/  BSSY B1, `(.L_x_36) ;  /* 0x000000a000017945 */ /* 0x000fe40003800000 */
[----:B------:R-:W-:Y:S01]  /*26a0*/  IADD3 R12, P1, P2, R5, R92, R109 ;  /* 0x0000005c050c7210 */ /* 0x000fe20007a3e06d */
[----:B------:R-:W-:-:S03]  /*26b0*/  FFMA R105, R60, R88, R105 ;  /* 0x000000583c697223 */ /* 0x000fc60000000069 */
[----:B------:R-:W-:Y:S02]  /*26c0*/  IADD3.X R13, R15, R93, R111, P1, P2 ;  /* 0x0000005d0f0d7210 */ /* 0x000fe40000fe446f */
[----:B------:R-:W-:Y:S02]  /*26d0*/  F2FP.BF16.F32.PACK_AB R60, RZ, R105 ;  /* 0x00000069ff3c723e */ /* 0x000fe400000010ff */
[----:B------:R-:W-:Y:S02]  /*26e0*/  ISETP.GT.AND P1, PT, R3, RZ, P3 ;  /* 0x000000ff0300720c */ /* 0x000fe40001f24270 */
[----:B------:R-:W-:Y:S01]  /*26f0*/  P2R R105, PR, RZ, 0x8 ;  /* 0x00000008ff697803 */ /* 0x000fe20000000000 */
[----:B------:R0:W-:Y:S10]  /*2700*/  @P0 STG.E.U16 desc[UR36][R92.64+0x10], R60 ;  /* 0x0000103c5c000986 */ /* 0x0001f4000c101524 */
[----:B------:R-:W-:Y:S05]  /*2710*/  @!P1 BRA `(.L_x_37) ;  /* 0x0000000000049947 */ /* 0x000fea0003800000 */
[----:B------:R4:W5:Y:S02]  /*2720*/  LDG.E.LTC128B.U16 R104, desc[UR36][R8.64+0x12] ;  /* 0x0000122408687981 */ /* 0x000964000c1e1520 */
.L_x_37:
[----:B------:R-:W-:Y:S05]  /*2730*/  BSYNC B1 ;  /* 0x0000000000017941 */ /* 0x000fea0003800000 */
.L_x_36:
[----:B0----5:R-:W-:Y:S01]  /*2740*/  IMAD.U32 R60, R104, 0x10000, RZ ;  /* 0x00010000683c7824 */ /* 0x021fe200078e00ff */
[----:B------:R-:W-:Y:S01]  /*2750*/  ISETP.GT.AND P0, PT, R3, 0x8, P4 ;  /* 0x000000080300780c */ /* 0x000fe20002704270 */
[----:B------:R-:W-:Y:S02]  /*2760*/  BSSY B1, `(.L_x_38) ;  /* 0x000000a000017945 */ /* 0x000fe40003800000 */
[----:B------:R-:W-:-:S04]  /*2770*/  FMUL R60, R60, R89 ;  /* 0x000000593c3c7220 */ /* 0x000fc80000400000 */
[----:B------:R-:W-:Y:S01]  /*2780*/  FFMA R60, R61, R88, R60 ;  /* 0x000000583d3c7223 */ /* 0x000fe2000000003c */
[----:B------:R-:W-:-:S04]  /*2790*/  @P1 IMAD.MOV.U32 R61, RZ, RZ, R93 ;  /* 0x000000ffff3d1224 */ /* 0x000fc800078e005d */
[----:B------:R-:W-:-:S04]  /*27a0*/  F2FP.BF16.F32.PACK_AB R60, RZ, R60 ;  /* 0x0000003cff3c723e */ /* 0x000fc800000010ff */
[----:B------:R-:W-:Y:S01]  /*27b0*/  PRMT R106, R60, 0x7610, R106 ;  /* 0x000076103c6a7816 */ /* 0x000fe2000000006a */
[----:B------:R-:W-:-:S05]  /*27c0*/  @P1 IMAD.MOV.U32 R60, RZ, RZ, R92 ;  /* 0x000000ffff3c1224 */ /* 0x000fca00078e005c */
[----:B------:R0:W-:Y:S01]  /*27d0*/  @P1 STG.E.U16 desc[UR36][R60.64+0x12], R106 ;  /* 0x0000126a3c001986 */ /* 0x0001e2000c101524 */
[----:B------:R-:W-:Y:S05]  /*27e0*/  @!P0 BRA `(.L_x_39) ;  /* 0x0000000000048947 */ /* 0x000fea0003800000 */
[----:B------:R0:W5:Y:S02]  /*27f0*/  LDG.E.LTC128B.U16 R104, desc[UR36][R56.64+0x10] ;  /* 0x0000102438687981 */ /* 0x000164000c1e1520 */
.L_x_39:
[----:B------:R-:W-:Y:S05]  /*2800*/  BSYNC B1 ;  /* 0x0000000000017941 */ /* 0x000fea0003800000 */
.L_x_38:
[----:B0----5:R-:W-:Y:S01]  /*2810*/  IMAD.U32 R60, R104, 0x10000, RZ ;  /* 0x00010000683c7824 */ /* 0x021fe200078e00ff */
[----:B------:R-:W-:Y:S01]  /*2820*/  ISETP.GT.AND P1, PT, R3, 0x8, P3 ;  /* 0x000000080300780c */ /* 0x000fe20001f24270 */
[----:B------:R-:W-:Y:S02]  /*2830*/  BSSY B1, `(.L_x_40) ;  /* 0x0000007000017945 */ /* 0x000fe40003800000 */
[----:B------:R-:W-:-:S04]  /*2840*/  FMUL R61, R60, R89 ;  /* 0x000000593c3d7220 */ /* 0x000fc80000400000 */
[----:B------:R-:W-:-:S05]  /*2850*/  FFMA R61, R62, R88, R61 ;  /* 0x000000583e3d7223 */ /* 0x000fca000000003d */
[----:B------:R-:W-:-:S05]  /*2860*/  F2FP.BF16.F32.PACK_AB R61, RZ, R61 ;  /* 0x0000003dff3d723e */ /* 0x000fca00000010ff */
[----:B------:R0:W-:Y:S01]  /*2870*/  @P0 STG.E.U16 desc[UR36][R58.64+0x10], R61 ;  /* 0x0000103d3a000986 */ /* 0x0001e2000c101524 */
[----:B------:R-:W-:Y:S05]  /*2880*/  @!P1 BRA `(.L_x_41) ;  /* 0x0000000000049947 */ /* 0x000fea0003800000 */
[----:B------:R0:W5:Y:S02]  /*2890*/  LDG.E.LTC128B.U16 R104, desc[UR36][R56.64+0x12] ;  /* 0x0000122438687981 */ /* 0x000164000c1e1520 */
.L_x_41:
[----:B------:R-:W-:Y:S05]  /*28a0*/  BSYNC B1 ;  /* 0x0000000000017941 */ /* 0x000fea0003800000 */
.L_x_40:
[----:B-----5:R-:W-:Y:S01]  /*28b0*/  IMAD.U32 R60, R104, 0x10000, RZ ;  /* 0x00010000683c7824 */ /* 0x020fe200078e00ff */
[----:B------:R-:W-:Y:S01]  /*28c0*/  IADD3 R113, P0, R113, 0x80, RZ ;  /* 0x0000008071717810 */ /* 0x000fe20007f1e0ff */
[----:B------:R-:W-:Y:S01]  /*28d0*/  BSSY B1, `(.L_x_42) ;  /* 0x000000b000017945 */ /* 0x000fe20003800000 */
[----:B------:R-:W-:Y:S01]  /*28e0*/  ISETP.GT.AND P2, PT, R4, 0x10, PT ;  /* 0x000000100400780c */ /* 0x000fe20003f44270 */
[----:B------:R-:W-:Y:S02]  /*28f0*/  FMUL R60, R60, R89 ;  /* 0x000000593c3c7220 */ /* 0x000fe40000400000 */
[----:B------:R-:W-:Y:S01]  /*2900*/  IMAD.X R95, RZ, RZ, R95, P0 ;  /* 0x000000ffff5f7224 */ /* 0x000fe200000e065f */
[----:B------:R-:W-:Y:S01]  /*2910*/  ISETP.GT.AND P0, PT, R3, RZ, P2 ;  /* 0x000000ff0300720c */ /* 0x000fe20001704270 */
[----:B------:R-:W-:Y:S01]  /*2920*/  FFMA R60, R63, R88, R60 ;  /* 0x000000583f3c7223 */ /* 0x000fe2000000003c */
[----:B------:R-:W-:-:S04]  /*2930*/  P2R R106, PR, RZ, 0x4 ;  /* 0x00000004ff6a7803 */ /* 0x000fc80000000000 */
[----:B------:R-:W-:-:S05]  /*2940*/  F2FP.BF16.F32.PACK_AB R60, RZ, R60 ;  /* 0x0000003cff3c723e */ /* 0x000fca00000010ff */
[----:B------:R0:W-:Y:S02]  /*2950*/  @P1 STG.E.U16 desc[UR36][R58.64+0x12], R60 ;  /* 0x0000123c3a001986 */ /* 0x0001e4000c101524 */
[----:B------:R-:W-:Y:S05]  /*2960*/  @!P0 BRA `(.L_x_43) ;  /* 0x0000000000048947 */ /* 0x000fea0003800000 */
[----:B------:R0:W5:Y:S02]  /*2970*/  LDG.E.LTC128B.U16 R104, desc[UR36][R8.64+0x20] ;  /* 0x0000202408687981 */ /* 0x000164000c1e1520 */
.L_x_43:
[----:B------:R-:W-:Y:S05]  /*2980*/  BSYNC B1 ;  /* 0x0000000000017941 */ /* 0x000fea0003800000 */
.L_x_42:
[----:B0----5:R-:W-:Y:S01]  /*2990*/  IMAD.U32 R60, R104, 0x10000, RZ ;  /* 0x00010000683c7824 */ /* 0x021fe200078e00ff */
[----:B------:R-:W-:Y:S01]  /*29a0*/  ISETP.GT.AND P1, PT, R4, 0x11, PT ;  /* 0x000000110400780c */ /* 0x000fe20003f24270 */
[-C--:B------:R-:W-:Y:S01]  /*29b0*/  IMAD.WIDE.U32 R62, R113, R96.reuse, R6 ;  /* 0x00000060713e7225 */ /* 0x080fe200078e0006 */
[----:B------:R-:W-:Y:S03]  /*29c0*/  BSSY B1, `(.L_x_44) ;  /* 0x0000021000017945 */ /* 0x000fe60003800000 */
[----:B------:R-:W-:Y:S01]  /*29d0*/  FMUL R21, R60, R89 ;  /* 0x000000593c157220 */ /* 0x000fe20000400000 */
[----:B------:R-:W-:-:S03]  /*29e0*/  IMAD R60, R95, R96, RZ ;  /* 0x000000605f3c7224 */ /* 0x000fc600078e02ff */
[----:B------:R-:W-:Y:S01]  /*29f0*/  FFMA R21, R64, R88, R21 ;  /* 0x0000005840157223 */ /* 0x000fe20000000015 */
[C---:B------:R-:W-:Y:S02]  /*2a00*/  IMAD R109, R113.reuse, R97, R60 ;  /* 0x00000061716d7224 */ /* 0x040fe400078e023c */
[----:B------:R-:W-:Y:S02]  /*2a10*/  IMAD.WIDE.U32 R60, R113, R96, R90 ;  /* 0x00000060713c7225 */ /* 0x000fe400078e005a */
[----:B------:R-:W-:Y:S02]  /*2a20*/  F2FP.BF16.F32.PACK_AB R21, RZ, R21 ;  /* 0x00000015ff15723e */ /* 0x000fe400000010ff */
[----:B------:R-:W-:Y:S02]  /*2a30*/  IMAD.IADD R63, R109, 0x1, R63 ;  /* 0x000000016d3f7824 */ /* 0x000fe400078e023f */
[----:B------:R-:W-:Y:S01]  /*2a40*/  PRMT R95, R21, 0x7610, R95 ;  /* 0x00007610155f7816 */ /* 0x000fe2000000005f */
[----:B------:R-:W-:-:S02]  /*2a50*/  IMAD.IADD R21, R61, 0x1, R109 ;  /* 0x000000013d157824 */ /* 0x000fc400078e026d */
[----:B------:R-:W-:Y:S02]  /*2a60*/  IMAD.WIDE.U32 R96, R113, R96, R100 ;  /* 0x0000006071607225 */ /* 0x000fe400078e0064 */
[----:B------:R0:W-:Y:S02]  /*2a70*/  @P0 STG.E.U16 desc[UR36][R92.64+0x20], R95 ;  /* 0x0000205f5c000986 */ /* 0x0001e4000c101524 */
[----:B------:R-:W-:Y:S02]  /*2a80*/  IMAD.IADD R109, R109, 0x1, R97 ;  /* 0x000000016d6d7824 */ /* 0x000fe400078e0261 */
[----:B0-----:R-:W-:Y:S01]  /*2a90*/  IMAD.WIDE.U32 R94, R23, R14, R62 ;  /* 0x0000000e175e7225 */ /* 0x001fe200078e003e */
[----:B------:R-:W-:-:S04]  /*2aa0*/  LEA R62, P0, R60, R10, 0x1 ;  /* 0x0000000a3c3e7211 */ /* 0x000fc800078008ff */
[----:B------:R-:W-:Y:S01]  /*2ab0*/  LEA.HI.X R63, R60, R11, R21, 0x1, P0 ;  /* 0x0000000b3c3f7211 */ /* 0x000fe200000f0c15 */
[----:B------:R-:W-:Y:S01]  /*2ac0*/  IMAD.IADD R21, R103, 0x1, R95 ;  /* 0x0000000167157824 */ /* 0x000fe200078e025f */
[----:B------:R-:W-:-:S04]  /*2ad0*/  LEA R60, P0, R94, R10, 0x1 ;  /* 0x0000000a5e3c7211 */ /* 0x000fc800078008ff */
[----:B------:R-:W-:Y:S02]  /*2ae0*/  LEA.HI.X R61, R94, R11, R21, 0x1, P0 ;  /* 0x0000000b5e3d7211 */ /* 0x000fe400000f0c15 */
[----:B------:R-:W-:-:S05]  /*2af0*/  IADD3 R64, P0, R20, R96, RZ ;  /* 0x0000006014407210 */ /* 0x000fca0007f1e0ff */
[----:B------:R-:W-:Y:S01]  /*2b00*/  IMAD.X R90, R109, 0x1, R91, P0 ;  /* 0x000000016d5a7824 */ /* 0x000fe200000e065b */
[----:B------:R-:W-:-:S05]  /*2b10*/  IADD3 R20, P0, R6, R96, RZ ;  /* 0x0000006006147210 */ /* 0x000fca0007f1e0ff */
[----:B------:R-:W-:Y:S01]  /*2b20*/  IMAD.X R21, R7, 0x1, R109, P0 ;  /* 0x0000000107157824 */ /* 0x000fe200000e066d */
[----:B------:R-:W-:Y:S01]  /*2b30*/  LEA R6, P0, R64, R10, 0x1 ;  /* 0x0000000a40067211 */ /* 0x000fe200078008ff */
[----:B------:R-:W-:-:S03]  /*2b40*/  IMAD.WIDE.U32 R20, R23, R14, R20 ;  /* 0x0000000e17147225 */ /* 0x000fc600078e0014 */
[----:B------:R-:W-:Y:S02]  /*2b50*/  LEA.HI.X R7, R64, R11, R90, 0x1, P0 ;  /* 0x0000000b40077211 */ /* 0x000fe400000f0c5a */
[----:B------:R-:W-:Y:S01]  /*2b60*/  P2R R23, PR, RZ, 0x2 ;  /* 0x00000002ff177803 */ /* 0x000fe20000000000 */
[----:B------:R-:W-:Y:S01]  /*2b70*/  IMAD.IADD R103, R103, 0x1, R21 ;  /* 0x0000000167677824 */ /* 0x000fe200078e0215 */
[----:B------:R-:W-:-:S04]  /*2b80*/  LEA R10, P0, R20, R10, 0x1 ;  /* 0x0000000a140a7211 */ /* 0x000fc800078008ff */
[----:B------:R-:W-:Y:S02]  /*2b90*/  LEA.HI.X R11, R20, R11, R103, 0x1, P0 ;  /* 0x0000000b140b7211 */ /* 0x000fe400000f0c67 */
[----:B------:R-:W-:-:S13]  /*2ba0*/  ISETP.GT.AND P0, PT, R3, RZ, P1 ;  /* 0x000000ff0300720c */ /* 0x000fda0000f04270 */
[----:B------:R-:W-:Y:S05]  /*2bb0*/  @!P0 BRA `(.L_x_45) ;  /* 0x0000000000048947 */ /* 0x000fea0003800000 */
[----:B------:R0:W5:Y:S02]  /*2bc0*/  LDG.E.LTC128B.U16 R104, desc[UR36][R8.64+0x22] ;  /* 0x0000222408687981 */ /* 0x000164000c1e1520 */
.L_x_45:
[----:B------:R-:W-:Y:S05]  /*2bd0*/  BSYNC B1 ;  /* 0x0000000000017941 */ /* 0x000fea0003800000 */
.L_x_44:
[----:B-----5:R-:W-:Y:S01]  /*2be0*/  IMAD.U32 R14, R104, 0x10000, RZ ;  /* 0x00010000680e7824 */ /* 0x020fe200078e00ff */
[----:B------:R-:W-:Y:S01]  /*2bf0*/  BSSY B1, `(.L_x_46) ;  /* 0x000000a000017945 */ /* 0x000fe20003800000 */
[----:B------:R-:W-:Y:S02]  /*2c00*/  @P0 IMAD.MOV.U32 R20, RZ, RZ, R92 ;  /* 0x000000ffff140224 */ /* 0x000fe400078e005c */
[----:B------:R-:W-:Y:S01]  /*2c10*/  FMUL R14, R14, R89 ;  /* 0x000000590e0e7220 */ /* 0x000fe20000400000 */
[----:B------:R-:W-:-:S03]  /*2c20*/  @P0 IMAD.MOV.U32 R21, RZ, RZ, R93 ;  /* 0x000000ffff150224 */ /* 0x000fc600078e005d */
[----:B------:R-:W-:-:S05]  /*2c30*/  FFMA R14, R65, R88, R14 ;  /* 0x00000058410e7223 */ /* 0x000fca000000000e */
[----:B------:R-:W-:-:S05]  /*2c40*/  F2FP.BF16.F32.PACK_AB R14, RZ, R14 ;  /* 0x0000000eff0e723e */ /* 0x000fca00000010ff */
[----:B------:R0:W-:Y:S01]  /*2c50*/  @P0 STG.E.U16 desc[UR36][R20.64+0x22], R14 ;  /* 0x0000220e14000986 */ /* 0x0001e2000c101524 */
[----:B------:R-:W-:-:S13]  /*2c60*/  ISETP.GT.AND P0, PT, R3, 0x8, P2 ;  /* 0x000000080300780c */ /* 0x000fda0001704270 */
[----:B0-----:R-:W-:Y:S05]  /*2c70*/  @!P0 BRA `(.L_x_47) ;  /* 0x0000000000048947 */ /* 0x001fea0003800000 */
[----:B------:R0:W5:Y:S02]  /*2c80*/  LDG.E.LTC128B.U16 R104, desc[UR36][R56.64+0x20] ;  /* 0x0000202438687981 */ /* 0x000164000c1e1520 */
.L_x_47:
[----:B------:R-:W-:Y:S05]  /*2c90*/  BSYNC B1 ;  /* 0x0000000000017941 */ /* 0x000fea0003800000 */
.L_x_46:
[----:B-----5:R-:W-:Y:S01]  /*2ca0*/  SHF.L.U32 R14, R104, 0x10, RZ ;  /* 0x00000010680e7819 */ /* 0x020fe200000006ff */
[----:B------:R-:W-:Y:S04]  /*2cb0*/  BSSY B1, `(.L_x_48) ;  /* 0x0000008000017945 */ /* 0x000fe80003800000 */
[----:B------:R-:W-:-:S04]  /*2cc0*/  FMUL R21, R14, R89 ;  /* 0x000000590e157220 */ /* 0x000fc80000400000 */
[----:B------:R-:W-:-:S05]  /*2cd0*/  FFMA R21, R66, R88, R21 ;  /* 0x0000005842157223 */ /* 0x000fca0000000015 */
[----:B------:R-:W-:-:S05]  /*2ce0*/  F2FP.BF16.F32.PACK_AB R21, RZ, R21 ;  /* 0x00000015ff15723e */ /* 0x000fca00000010ff */
[----:B------:R0:W-:Y:S01]  /*2cf0*/  @P0 STG.E.U16 desc[UR36][R58.64+0x20], R21 ;  /* 0x000020153a000986 */ /* 0x0001e2000c101524 */
[----:B------:R-:W-:-:S13]  /*2d00*/  ISETP.GT.AND P0, PT, R3, 0x8, P1 ;  /* 0x000000080300780c */ /* 0x000fda0000f04270 */
[----:B0-----:R-:W-:Y:S05]  /*2d10*/  @!P0 BRA `(.L_x_49) ;  /* 0x0000000000048947 */ /* 0x001fea0003800000 */
[----:B------:R0:W5:Y:S02]  /*2d20*/  LDG.E.LTC128B.U16 R104, desc[UR36][R56.64+0x22] ;  /* 0x0000222438687981 */ /* 0x000164000c1e1520 */
.L_x_49:
[----:B------:R-:W-:Y:S05]  /*2d30*/  BSYNC B1 ;  /* 0x0000000000017941 */ /* 0x000fea0003800000 */
.L_x_48:
[----:B-----5:R-:W-:Y:S01]  /*2d40*/  IMAD.U32 R14, R104, 0x10000, RZ ;  /* 0x00010000680e7824 */ /* 0x020fe200078e00ff */
[----:B------:R-:W-:Y:S01]  /*2d50*/  ISETP.GT.AND P2, PT, R4, 0x18, PT ;  /* 0x000000180400780c */ /* 0x000fe20003f44270 */
[----:B------:R-:W-:Y:S02]  /*2d60*/  BSSY B1, `(.L_x_50) ;  /* 0x0000009000017945 */ /* 0x000fe40003800000 */
[----:B------:R-:W-:Y:S01]  /*2d70*/  FMUL R14, R14, R89 ;  /* 0x000000590e0e7220 */ /* 0x000fe20000400000 */
[----:B------:R-:W-:-:S03]  /*2d80*/  P2R R90, PR, RZ, 0x4 ;  /* 0x00000004ff5a7803 */ /* 0x000fc60000000000 */
[----:B------:R-:W-:-:S05]  /*2d90*/  FFMA R14, R67, R88, R14 ;  /* 0x00000058430e7223 */ /* 0x000fca000000000e */
[----:B------:R-:W-:-:S05]  /*2da0*/  F2FP.BF16.F32.PACK_AB R14, RZ, R14 ;  /* 0x0000000eff0e723e */ /* 0x000fca00000010ff */
[----:B------:R0:W-:Y:S01]  /*2db0*/  @P0 STG.E.U16 desc[UR36][R58.64+0x22], R14 ;  /* 0x0000220e3a000986 */ /* 0x0001e2000c101524 */
[----:B------:R-:W-:-:S13]  /*2dc0*/  ISETP.GT.AND P0, PT, R3, RZ, P2 ;  /* 0x000000ff0300720c */ /* 0x000fda0001704270 */
[----:B0-----:R-:W-:Y:S05]  /*2dd0*/  @!P0 BRA `(.L_x_51) ;  /* 0x0000000000048947 */ /* 0x001fea0003800000 */
[----:B------:R0:W5:Y:S02]  /*2de0*/  LDG.E.LTC128B.U16 R104, desc[UR36][R8.64+0x30] ;  /* 0x0000302408687981 */ /* 0x000164000c1e1520 */
.L_x_51:
[----:B------:R-:W-:Y:S05]  /*2df0*/  BSYNC B1 ;  /* 0x0000000000017941 */ /* 0x000fea0003800000 */
.L_x_50:
[----:B-----5:R-:W-:Y:S01]  /*2e00*/  IMAD.U32 R14, R104, 0x10000, RZ ;  /* 0x00010000680e7824 */ /* 0x020fe200078e00ff */
[----:B------:R-:W-:Y:S01]  /*2e10*/  ISETP.GT.AND P1, PT, R4, 0x19, PT ;  /* 0x000000190400780c */ /* 0x000fe20003f24270 */
[----:B------:R-:W-:Y:S01]  /*2e20*/  @P0 IMAD.MOV.U32 R20, RZ, RZ, R92 ;  /* 0x000000ffff140224 */ /* 0x000fe200078e005c */
[----:B------:R-:W-:Y:S01]  /*2e30*/  BSSY B1, `(.L_x_52) ;  /* 0x000000b000017945 */ /* 0x000fe20003800000 */
[----:B------:R-:W-:-:S04]  /*2e40*/  FMUL R21, R14, R89 ;  /* 0x000000590e157220 */ /* 0x000fc80000400000 */
[----:B------:R-:W-:Y:S01]  /*2e50*/  FFMA R21, R68, R88, R21 ;  /* 0x0000005844157223 */ /* 0x000fe20000000015 */
[----:B------:R-:W-:-:S04]  /*2e60*/  P2R R68, PR, RZ, 0x2 ;  /* 0x00000002ff447803 */ /* 0x000fc80000000000 */
[----:B------:R-:W-:-:S04]  /*2e70*/  F2FP.BF16.F32.PACK_AB R21, RZ, R21 ;  /* 0x00000015ff15723e */ /* 0x000fc800000010ff */
[----:B------:R-:W-:Y:S01]  /*2e80*/  PRMT R14, R21, 0x7610, R14 ;  /* 0x00007610150e7816 */ /* 0x000fe2000000000e */
[----:B------:R-:W-:-:S05]  /*2e90*/  @P0 IMAD.MOV.U32 R21, RZ, RZ, R93 ;  /* 0x000000ffff150224 */ /* 0x000fca00078e005d */
[----:B------:R0:W-:Y:S01]  /*2ea0*/  @P0 STG.E.U16 desc[UR36][R20.64+0x30], R14 ;  /* 0x0000300e14000986 */ /* 0x0001e2000c101524 */
[----:B------:R-:W-:-:S13]  /*2eb0*/  ISETP.GT.AND P0, PT, R3, RZ, P1 ;  /* 0x000000ff0300720c */ /* 0x000fda0000f04270 */
[----:B0-----:R-:W-:Y:S05]  /*2ec0*/  @!P0 BRA `(.L_x_53) ;  /* 0x0000000000048947 */ /* 0x001fea0003800000 */
[----:B------:R0:W5:Y:S02]  /*2ed0*/  LDG.E.LTC128B.U16 R104, desc[UR36][R8.64+0x32] ;  /* 0x0000322408687981 */ /* 0x000164000c1e1520 */
.L_x_53:
[----:B------:R-:W-:Y:S05]  /*2ee0*/  BSYNC B1 ;  /* 0x0000000000017941 */ /* 0x000fea0003800000 */
.L_x_52:
        /* <DEDUP_REMOVED lines=11> */
.L_x_55:
[----:B------:R-:W-:Y:S05]  /*2fa0*/  BSYNC B1 ;  /* 0x0000000000017941 */ /* 0x000fea0003800000 */
.L_x_54:
[----:B-----5:R-:W-:Y:S01]  /*2fb0*/  IMAD.U32 R14, R104, 0x10000, RZ ;  /* 0x00010000680e7824 */ /* 0x020fe200078e00ff */
[----:B------:R-:W-:Y:S03]  /*2fc0*/  BSSY B1, `(.L_x_56) ;  /* 0x0000008000017945 */ /* 0x000fe60003800000 */
[----:B------:R-:W-:-:S04]  /*2fd0*/  FMUL R21, R14, R89 ;  /* 0x000000590e157220 */ /* 0x000fc80000400000 */
[----:B------:R-:W-:-:S05]  /*2fe0*/  FFMA R21, R70, R88, R21 ;  /* 0x0000005846157223 */ /* 0x000fca0000000015 */
[----:B------:R-:W-:-:S05]  /*2ff0*/  F2FP.BF16.F32.PACK_AB R21, RZ, R21 ;  /* 0x00000015ff15723e */ /* 0x000fca00000010ff */
[----:B------:R0:W-:Y:S01]  /*3000*/  @P0 STG.E.U16 desc[UR36][R58.64+0x30], R21 ;  /* 0x000030153a000986 */ /* 0x0001e2000c101524 */
[----:B------:R-:W-:-:S13]  /*3010*/  ISETP.GT.AND P0, PT, R3, 0x8, P1 ;  /* 0x000000080300780c */ /* 0x000fda0000f04270 */
[----:B0-----:R-:W-:Y:S05]  /*3020*/  @!P0 BRA `(.L_x_57) ;  /* 0x0000000000048947 */ /* 0x001fea0003800000 */
[----:B------:R0:W5:Y:S02]  /*3030*/  LDG.E.LTC128B.U16 R104, desc[UR36][R56.64+0x32] ;  /* 0x0000322438687981 */ /* 0x000164000c1e1520 */
.L_x_57:
[----:B------:R-:W-:Y:S05]  /*3040*/  BSYNC B1 ;  /* 0x0000000000017941 */ /* 0x000fea0003800000 */
.L_x_56:
        /* <DEDUP_REMOVED lines=11> */
.L_x_59:
[----:B------:R-:W-:Y:S05]  /*3100*/  BSYNC B1 ;  /* 0x0000000000017941 */ /* 0x000fea0003800000 */
.L_x_58:
[----:B-----5:R-:W-:Y:S01]  /*3110*/  IMAD.U32 R14, R104, 0x10000, RZ ;  /* 0x00010000680e7824 */ /* 0x020fe200078e00ff */
[----:B------:R-:W-:Y:S01]  /*3120*/  ISETP.GT.AND P1, PT, R4, 0x21, PT ;  /* 0x000000210400780c */ /* 0x000fe20003f24270 */
[----:B------:R-:W-:Y:S01]  /*3130*/  @P0 IMAD.MOV.U32 R20, RZ, RZ, R92 ;  /* 0x000000ffff140224 */ /* 0x000fe200078e005c */
[----:B------:R-:W-:Y:S01]  /*3140*/  BSSY B1, `(.L_x_60) ;  /* 0x000000b000017945 */ /* 0x000fe20003800000 */
[----:B------:R-:W-:Y:S01]  /*3150*/  FMUL R21, R14, R89 ;  /* 0x000000590e157220 */ /* 0x000fe20000400000 */
[----:B------:R-:W-:-:S03]  /*3160*/  P2R R70, PR, RZ, 0x2 ;  /* 0x00000002ff467803 */ /* 0x000fc60000000000 */
[----:B------:R-:W-:-:S05]  /*3170*/  FFMA R21, R72, R88, R21 ;  /* 0x0000005848157223 */ /* 0x000fca0000000015 */
[----:B------:R-:W-:-:S04]  /*3180*/  F2FP.BF16.F32.PACK_AB R21, RZ, R21 ;  /* 0x00000015ff15723e */ /* 0x000fc800000010ff */
[----:B------:R-:W-:Y:S01]  /*3190*/  PRMT R14, R21, 0x7610, R14 ;  /* 0x00007610150e7816 */ /* 0x000fe2000000000e */
[----:B------:R-:W-:-:S05]  /*31a0*/  @P0 IMAD.MOV.U32 R21, RZ, RZ, R93 ;  /* 0x000000ffff150224 */ /* 0x000fca00078e005d */
[----:B------:R0:W-:Y:S01]  /*31b0*/  @P0 STG.E.U16 desc[UR36][R20.64+0x40], R14 ;  /* 0x0000400e14000986 */ /* 0x0001e2000c101524 */
[----:B------:R-:W-:-:S13]  /*31c0*/  ISETP.GT.AND P0, PT, R3, RZ, P1 ;  /* 0x000000ff0300720c */ /* 0x000fda0000f04270 */
[----:B0-----:R-:W-:Y:S05]  /*31d0*/  @!P0 BRA `(.L_x_61) ;  /* 0x0000000000048947 */ /* 0x001fea0003800000 */
[----:B------:R0:W5:Y:S02]  /*31e0*/  LDG.E.LTC128B.U16 R104, desc[UR36][R8.64+0x42] ;  /* 0x0000422408687981 */ /* 0x000164000c1e1520 */
.L_x_61:
[----:B------:R-:W-:Y:S05]  /*31f0*/  BSYNC B1 ;  /* 0x0000000000017941 */ /* 0x000fea0003800000 */
.L_x_60:
        /* <DEDUP_REMOVED lines=11> */
.L_x_63:
[----:B------:R-:W-:Y:S05]  /*32b0*/  BSYNC B1 ;  /* 0x0000000000017941 */ /* 0x000fea0003800000 */
.L_x_62:
        /* <DEDUP_REMOVED lines=9> */
.L_x_65:
[----:B------:R-:W-:Y:S05]  /*3350*/  BSYNC B1 ;  /* 0x0000000000017941 */ /* 0x000fea0003800000 */
.L_x_64:
        /* <DEDUP_REMOVED lines=11> */
.L_x_67:
[----:B------:R-:W-:Y:S05]  /*3410*/  BSYNC B1 ;  /* 0x0000000000017941 */ /* 0x000fea0003800000 */
.L_x_66:
[----:B-----5:R-:W-:Y:S01]  /*3420*/  IMAD.U32 R14, R104, 0x10000, RZ ;  /* 0x00010000680e7824 */ /* 0x020fe200078e00ff */
[----:B------:R-:W-:Y:S01]  /*3430*/  ISETP.GT.AND P5, PT, R4, 0x29, PT ;  /* 0x000000290400780c */ /* 0x000fe20003fa4270 */
[----:B------:R-:W-:Y:S01]  /*3440*/  @P0 IMAD.MOV.U32 R20, RZ, RZ, R92 ;  /* 0x000000ffff140224 */ /* 0x000fe200078e005c */
[----:B------:R-:W-:Y:S01]  /*3450*/  BSSY B1, `(.L_x_68) ;  /* 0x000000b000017945 */ /* 0x000fe20003800000 */
[----:B------:R-:W-:-:S04]  /*3460*/  FMUL R21, R14, R89 ;  /* 0x000000590e157220 */ /* 0x000fc80000400000 */
[----:B------:R-:W-:-:S05]  /*3470*/  FFMA R21, R76, R88, R21 ;  /* 0x000000584c157223 */ /* 0x000fca0000000015 */
[----:B------:R-:W-:-:S04]  /*3480*/  F2FP.BF16.F32.PACK_AB R21, RZ, R21 ;  /* 0x00000015ff15723e */ /* 0x000fc800000010ff */
[----:B------:R-:W-:Y:S01]  /*3490*/  PRMT R14, R21, 0x7610, R14 ;  /* 0x00007610150e7816 */ /* 0x000fe2000000000e */
[----:B------:R-:W-:-:S05]  /*34a0*/  @P0 IMAD.MOV.U32 R21, RZ, RZ, R93 ;  /* 0x000000ffff150224 */ /* 0x000fca00078e005d */
[----:B------:R1:W-:Y:S01]  /*34b0*/  @P0 STG.E.U16 desc[UR36][R20.64+0x50], R14 ;  /* 0x0000500e14000986 */ /* 0x0003e2000c101524 */
[----:B------:R-:W-:Y:S02]  /*34c0*/  ISETP.GT.AND P0, PT, R3, RZ, P5 ;  /* 0x000000ff0300720c */ /* 0x000fe40002f04270 */
[----:B-1----:R-:W-:-:S11]  /*34d0*/  P2R R14, PR, RZ, 0x20 ;  /* 0x00000020ff0e7803 */ /* 0x002fd60000000000 */
[----:B------:R-:W-:Y:S05]  /*34e0*/  @!P0 BRA `(.L_x_69) ;  /* 0x0000000000048947 */ /* 0x000fea0003800000 */
[----:B------:R1:W5:Y:S02]  /*34f0*/  LDG.E.LTC128B.U16 R104, desc[UR36][R8.64+0x52] ;  /* 0x0000522408687981 */ /* 0x000364000c1e1520 */
.L_x_69:
[----:B------:R-:W-:Y:S05]  /*3500*/  BSYNC B1 ;  /* 0x0000000000017941 */ /* 0x000fea0003800000 */
.L_x_68:
        /* <DEDUP_REMOVED lines=11> */
.L_x_71:
[----:B------:R-:W-:Y:S05]  /*35c0*/  BSYNC B1 ;  /* 0x0000000000017941 */ /* 0x000fea0003800000 */
.L_x_70:
        /* <DEDUP_REMOVED lines=9> */
.L_x_73:
[----:B------:R-:W-:Y:S05]  /*3660*/  BSYNC B1 ;  /* 0x0000000000017941 */ /* 0x000fea0003800000 */
.L_x_72:
[----:B-----5:R-:W-:Y:S01]  /*3670*/  IMAD.U32 R14, R104, 0x10000, RZ ;  /* 0x00010000680e7824 */ /* 0x020fe200078e00ff */
[----:B------:R-:W-:Y:S01]  /*3680*/  ISETP.GT.AND P3, PT, R4, 0x30, PT ;  /* 0x000000300400780c */ /* 0x000fe20003f64270 */
[----:B------:R-:W-:Y:S02]  /*3690*/  BSSY B1, `(.L_x_74) ;  /* 0x0000008000017945 */ /* 0x000fe40003800000 */
[----:B------:R-:W-:-:S04]  /*36a0*/  FMUL R14, R14, R89 ;  /* 0x000000590e0e7220 */ /* 0x000fc80000400000 */
[----:B------:R-:W-:-:S05]  /*36b0*/  FFMA R14, R79, R88, R14 ;  /* 0x000000584f0e7223 */ /* 0x000fca000000000e */
[----:B------:R-:W-:-:S05]  /*36c0*/  F2FP.BF16.F32.PACK_AB R14, RZ, R14 ;  /* 0x0000000eff0e723e */ /* 0x000fca00000010ff */
[----:B------:R0:W-:Y:S01]  /*36d0*/  @P0 STG.E.U16 desc[UR36][R58.64+0x52], R14 ;  /* 0x0000520e3a000986 */ /* 0x0001e2000c101524 */
[----:B------:R-:W-:-:S13]  /*36e0*/  ISETP.GT.AND P0, PT, R3, RZ, P3 ;  /* 0x000000ff0300720c */ /* 0x000fda0001f04270 */
[----:B0-----:R-:W-:Y:S05]  /*36f0*/  @!P0 BRA `(.L_x_75) ;  /* 0x0000000000048947 */ /* 0x001fea0003800000 */
[----:B------:R0:W5:Y:S02]  /*3700*/  LDG.E.LTC128B.U16 R104, desc[UR36][R8.64+0x60] ;  /* 0x0000602408687981 */ /* 0x000164000c1e1520 */
.L_x_75:
[----:B------:R-:W-:Y:S05]  /*3710*/  BSYNC B1 ;  /* 0x0000000000017941 */ /* 0x000fea0003800000 */
.L_x_74:
        /* <DEDUP_REMOVED lines=13> */
.L_x_77:
[----:B------:R-:W-:Y:S05]  /*37f0*/  BSYNC B1 ;  /* 0x0000000000017941 */ /* 0x000fea0003800000 */
.L_x_76:
        /* <DEDUP_REMOVED lines=11> */
.L_x_79:
[----:B------:R-:W-:Y:S05]  /*38b0*/  BSYNC B1 ;  /* 0x0000000000017941 */ /* 0x000fea0003800000 */
.L_x_78:
        /* <DEDUP_REMOVED lines=9> */
.L_x_81:
[----:B------:R-:W-:Y:S05]  /*3950*/  BSYNC B1 ;  /* 0x0000000000017941 */ /* 0x000fea0003800000 */
.L_x_80:
        /* <DEDUP_REMOVED lines=10> */
.L_x_83:
[----:B------:R-:W-:Y:S05]  /*3a00*/  BSYNC B1 ;  /* 0x0000000000017941 */ /* 0x000fea0003800000 */
.L_x_82:
        /* <DEDUP_REMOVED lines=8> */
[----:B------:R-:W-:-:S05]  /*3a90*/  IADD3 R20, P0, R5, R98, RZ ;  /* 0x0000006205147210 */ /* 0x000fca0007f1e0ff */
[----:B-1----:R-:W-:Y:S01]  /*3aa0*/  IMAD.X R21, R15, 0x1, R99, P0 ;  /* 0x000000010f157824 */ /* 0x002fe200000e0663 */
[----:B------:R-:W-:-:S05]  /*3ab0*/  IADD3 R64, P0, R5, R98, RZ ;  /* 0x0000006205407210 */ /* 0x000fca0007f1e0ff */
[----:B------:R-:W-:Y:S01]  /*3ac0*/  IMAD.X R65, R15, 0x1, R99, P0 ;  /* 0x000000010f417824 */ /* 0x000fe200000e0663 */
[----:B------:R-:W-:-:S05]  /*3ad0*/  IADD3 R14, P0, R5, R92, RZ ;  /* 0x0000005c050e7210 */ /* 0x000fca0007f1e0ff */
[----:B------:R-:W-:Y:S01]  /*3ae0*/  IMAD.X R15, R15, 0x1, R93, P0 ;  /* 0x000000010f0f7824 */ /* 0x000fe200000e065d */
[----:B------:R-:W-:-:S04]  /*3af0*/  ISETP.GT.AND P0, PT, R4, 0x39, PT ;  /* 0x000000390400780c */ /* 0x000fc80003f04270 */
[----:B------:R-:W-:-:S13]  /*3b00*/  ISETP.GT.AND P4, PT, R3, RZ, P0 ;  /* 0x000000ff0300720c */ /* 0x000fda0000784270 */
[----:B------:R-:W-:Y:S05]  /*3b10*/  @!P4 BRA `(.L_x_85) ;  /* 0x000000000004c947 */ /* 0x000fea0003800000 */
[----:B------:R1:W5:Y:S02]  /*3b20*/  LDG.E.LTC128B.U16 R104, desc[UR36][R8.64+0x72] ;  /* 0x0000722408687981 */ /* 0x000364000c1e1520 */
.L_x_85:
[----:B------:R-:W-:Y:S05]  /*3b30*/  BSYNC B1 ;  /* 0x0000000000017941 */ /* 0x000fea0003800000 */
.L_x_84:
        /* <DEDUP_REMOVED lines=9> */
.L_x_87:
[----:B------:R-:W-:Y:S05]  /*3bd0*/  BSYNC B1 ;  /* 0x0000000000017941 */ /* 0x000fea0003800000 */
.L_x_86:
        /* <DEDUP_REMOVED lines=9> */
.L_x_89:
[----:B------:R-:W-:Y:S05]  /*3c70*/  BSYNC B1 ;  /* 0x0000000000017941 */ /* 0x000fea0003800000 */
.L_x_88:
[----:B-----5:R-:W-:-:S04]  /*3c80*/  IMAD.U32 R4, R104, 0x10000, RZ ;  /* 0x0001000068047824 */ /* 0x020fc800078e00ff */
[----:B------:R-:W-:-:S04]  /*3c90*/  FMUL R4, R4, R89 ;  /* 0x0000005904047220 */ /* 0x000fc80000400000 */
[----:B------:R-:W-:-:S05]  /*3ca0*/  FFMA R4, R87, R88, R4 ;  /* 0x0000005857047223 */ /* 0x000fca0000000004 */
[----:B------:R-:W-:-:S04]  /*3cb0*/  F2FP.BF16.F32.PACK_AB R4, RZ, R4 ;  /* 0x00000004ff04723e */ /* 0x000fc800000010ff */
[----:B-1-34-:R-:W-:-:S05]  /*3cc0*/  PRMT R8, R4, 0x7610, R8 ;  /* 0x0000761004087816 */ /* 0x01afca0000000008 */
[----:B------:R1:W-:Y:S01]  /*3cd0*/  @P4 STG.E.U16 desc[UR36][R58.64+0x72], R8 ;  /* 0x000072083a004986 */ /* 0x0003e2000c101524 */
[----:B------:R-:W-:-:S13]  /*3ce0*/  ISETP.GT.AND P4, PT, R3, 0x80, P6 ;  /* 0x000000800300780c */ /* 0x000fda0003784270 */
[----:B------:R-:W3:Y:S01]  /*3cf0*/  @P4 LDG.E.LTC128B.U16 R104, desc[UR36][R62.64] ;  /* 0x000000243e684981 */ /* 0x000ee2000c1e1520 */
[----:B------:R-:W-:Y:S01]  /*3d00*/  BSSY B1, `(.L_x_90) ;  /* 0x000000a000017945 */ /* 0x000fe20003800000 */
[----:B---3--:R-:W-:-:S05]  /*3d10*/  SHF.L.U32 R4, R104, 0x10, RZ ;  /* 0x0000001068047819 */ /* 0x008fca00000006ff */
[----:B------:R-:W-:-:S04]  /*3d20*/  FMUL R5, R4, R89 ;  /* 0x0000005904057220 */ /* 0x000fc80000400000 */
[----:B------:R-:W-:-:S05]  /*3d30*/  FFMA R5, R24, R88, R5 ;  /* 0x0000005818057223 */ /* 0x000fca0000000005 */
[----:B------:R-:W-:-:S05]  /*3d40*/  F2FP.BF16.F32.PACK_AB R5, RZ, R5 ;  /* 0x00000005ff05723e */ /* 0x000fca00000010ff */
[----:B------:R1:W-:Y:S01]  /*3d50*/  @P4 STG.E.U16 desc[UR36][R14.64], R5 ;  /* 0x000000050e004986 */ /* 0x0003e2000c101524 */
[----:B------:R-:W-:-:S04]  /*3d60*/  ISETP.NE.AND P4, PT, R107, RZ, PT ;  /* 0x000000ff6b00720c */ /* 0x000fc80003f85270 */
[----:B------:R-:W-:-:S13]  /*3d70*/  ISETP.GT.AND P4, PT, R3, 0x80, P4 ;  /* 0x000000800300780c */ /* 0x000fda0002784270 */
[----:B-1----:R-:W-:Y:S05]  /*3d80*/  @!P4 BRA `(.L_x_91) ;  /* 0x000000000004c947 */ /* 0x002fea0003800000 */
[----:B------:R1:W5:Y:S02]  /*3d90*/  LDG.E.LTC128B.U16 R104, desc[UR36][R60.64+0x2] ;  /* 0x000002243c687981 */ /* 0x000364000c1e1520 */
.L_x_91:
[----:B------:R-:W-:Y:S05]  /*3da0*/  BSYNC B1 ;  /* 0x0000000000017941 */ /* 0x000fea0003800000 */
.L_x_90:
[----:B-----5:R-:W-:Y:S01]  /*3db0*/  IMAD.U32 R4, R104, 0x10000, RZ ;  /* 0x0001000068047824 */ /* 0x020fe200078e00ff */
[----:B------:R-:W-:Y:S01]  /*3dc0*/  ISETP.GT.AND P6, PT, R3, 0x88, P6 ;  /* 0x000000880300780c */ /* 0x000fe200037c4270 */
        /* <DEDUP_REMOVED lines=8> */
[----:B------:R-:W-:Y:S05]  /*3e50*/  @!P6 BRA `(.L_x_93) ;  /* 0x000000000004e947 */ /* 0x000fea0003800000 */
[----:B------:R4:W5:Y:S02]  /*3e60*/  LDG.E.LTC128B.U16 R104, desc[UR36][R6.64] ;  /* 0x0000002406687981 */ /* 0x000964000c1e1520 */
.L_x_93:
[----:B------:R-:W-:Y:S05]  /*3e70*/  BSYNC B1 ;  /* 0x0000000000017941 */ /* 0x000fea0003800000 */
.L_x_92:
[----:B---3-5:R-:W-:Y:S01]  /*3e80*/  IMAD.U32 R4, R104, 0x10000, RZ ;  /* 0x0001000068047824 */ /* 0x028fe200078e00ff */
[----:B------:R-:W-:Y:S01]  /*3e90*/  ISETP.NE.AND P4, PT, R107, RZ, PT ;  /* 0x000000ff6b00720c */ /* 0x000fe20003f85270 */
[----:B------:R-:W-:Y:S02]  /*3ea0*/  BSSY B1, `(.L_x_94) ;  /* 0x0000008000017945 */ /* 0x000fe40003800000 */
[----:B------:R-:W-:Y:S01]  /*3eb0*/  FMUL R5, R4, R89 ;  /* 0x0000005904057220 */ /* 0x000fe20000400000 */
[----:B------:R-:W-:-:S03]  /*3ec0*/  ISETP.GT.AND P4, PT, R3, 0x88, P4 ;  /* 0x000000880300780c */ /* 0x000fc60002784270 */
[----:B------:R-:W-:-:S05]  /*3ed0*/  FFMA R5, R26, R88, R5 ;  /* 0x000000581a057223 */ /* 0x000fca0000000005 */
[----:B------:R-:W-:-:S05]  /*3ee0*/  F2FP.BF16.F32.PACK_AB R5, RZ, R5 ;  /* 0x00000005ff05723e */ /* 0x000fca00000010ff */
[----:B------:R3:W-:Y:S01]  /*3ef0*/  @P6 STG.E.U16 desc[UR36][R20.64], R5 ;  /* 0x0000000514006986 */ /* 0x0007e2000c101524 */
[----:B------:R-:W-:Y:S05]  /*3f00*/  @!P4 BRA `(.L_x_95) ;  /* 0x000000000004c947 */ /* 0x000fea0003800000 */
[----:B------:R0:W5:Y:S02]  /*3f10*/  LDG.E.LTC128B.U16 R104, desc[UR36][R10.64+0x2] ;  /* 0x000002240a687981 */ /* 0x000164000c1e1520 */
.L_x_95:
[----:B------:R-:W-:Y:S05]  /*3f20*/  BSYNC B1 ;  /* 0x0000000000017941 */ /* 0x000fea0003800000 */
.L_x_94:
[----:B-----5:R-:W-:Y:S01]  /*3f30*/  IMAD.U32 R4, R104, 0x10000, RZ ;  /* 0x0001000068047824 */ /* 0x020fe200078e00ff */
[----:B------:R-:W-:Y:S01]  /*3f40*/  ISETP.NE.AND P6, PT, R108, RZ, PT ;  /* 0x000000ff6c00720c */ /* 0x000fe20003fc5270 */
[----:B------:R-:W-:Y:S02]  /*3f50*/  BSSY B1, `(.L_x_96) ;  /* 0x0000008000017945 */ /* 0x000fe40003800000 */
[----:B------:R-:W-:-:S04]  /*3f60*/  FMUL R4, R4, R89 ;  /* 0x0000005904047220 */ /* 0x000fc80000400000 */
[----:B------:R-:W-:-:S05]  /*3f70*/  FFMA R4, R27, R88, R4 ;  /* 0x000000581b047223 */ /* 0x000fca0000000004 */
[----:B------:R-:W-:-:S05]  /*3f80*/  F2FP.BF16.F32.PACK_AB R4, RZ, R4 ;  /* 0x00000004ff04723e */ /* 0x000fca00000010ff */
[----:B------:R0:W-:Y:S01]  /*3f90*/  @P4 STG.E.U16 desc[UR36][R64.64+0x2], R4 ;  /* 0x0000020440004986 */ /* 0x0001e2000c101524 */
[----:B------:R-:W-:-:S13]  /*3fa0*/  ISETP.GT.AND P4, PT, R3, 0x80, P6 ;  /* 0x000000800300780c */ /* 0x000fda0003784270 */
[----:B0-----:R-:W-:Y:S05]  /*3fb0*/  @!P4 BRA `(.L_x_97) ;  /* 0x000000000004c947 */ /* 0x001fea0003800000 */
[----:B------:R0:W5:Y:S02]  /*3fc0*/  LDG.E.LTC128B.U16 R104, desc[UR36][R60.64+0x10] ;  /* 0x000010243c687981 */ /* 0x000164000c1e1520 */
.L_x_97:
[----:B------:R-:W-:Y:S05]  /*3fd0*/  BSYNC B1 ;  /* 0x0000000000017941 */ /* 0x000fea0003800000 */
.L_x_96:
[----:B-----5:R-:W-:Y:S01]  /*3fe0*/  IMAD.U32 R4, R104, 0x10000, RZ ;  /* 0x0001000068047824 */ /* 0x020fe200078e00ff */
[----:B------:R-:W-:Y:S01]  /*3ff0*/  ISETP.NE.AND P6, PT, R105, RZ, PT ;  /* 0x000000ff6900720c */ /* 0x000fe20003fc5270 */
[----:B------:R-:W-:Y:S02]  /*4000*/  BSSY B1, `(.L_x_98) ;  /* 0x000000b000017945 */ /* 0x000fe40003800000 */
[----:B---3--:R-:W-:Y:S01]  /*4010*/  FMUL R5, R4, R89 ;  /* 0x0000005904057220 */ /* 0x008fe20000400000 */
[----:B------:R-:W-:-:S03]  /*4020*/  @P4 IMAD.MOV.U32 R4, RZ, RZ, R14 ;  /* 0x000000ffff044224 */ /* 0x000fc600078e000e */
[----:B------:R-:W-:-:S05]  /*4030*/  FFMA R5, R28, R88, R5 ;  /* 0x000000581c057223 */ /* 0x000fca0000000005 */
[----:B------:R-:W-:-:S04]  /*4040*/  F2FP.BF16.F32.PACK_AB R5, RZ, R5 ;  /* 0x00000005ff05723e */ /* 0x000fc800000010ff */
[----:B----4-:R-:W-:Y:S01]  /*4050*/  PRMT R6, R5, 0x7610, R6 ;  /* 0x0000761005067816 */ /* 0x010fe20000000006 */
[----:B------:R-:W-:-:S05]  /*4060*/  @P4 IMAD.MOV.U32 R5, RZ, RZ, R15 ;  /* 0x000000ffff054224 */ /* 0x000fca00078e000f */
[----:B------:R3:W-:Y:S01]  /*4070*/  @P4 STG.E.U16 desc[UR36][R4.64+0x10], R6 ;  /* 0x0000100604004986 */ /* 0x0007e2000c101524 */
[----:B------:R-:W-:-:S13]  /*4080*/  ISETP.GT.AND P4, PT, R3, 0x80, P6 ;  /* 0x000000800300780c */ /* 0x000fda0003784270 */
[----:B---3--:R-:W-:Y:S05]  /*4090*/  @!P4 BRA `(.L_x_99) ;  /* 0x000000000004c947 */ /* 0x008fea0003800000 */
[----:B------:R3:W5:Y:S02]  /*40a0*/  LDG.E.LTC128B.U16 R104, desc[UR36][R60.64+0x12] ;  /* 0x000012243c687981 */ /* 0x000764000c1e1520 */
.L_x_99:
[----:B------:R-:W-:Y:S05]  /*40b0*/  BSYNC B1 ;  /* 0x0000000000017941 */ /* 0x000fea0003800000 */
.L_x_98:
[----:B-----5:R-:W-:Y:S01]  /*40c0*/  IMAD.U32 R4, R104, 0x10000, RZ ;  /* 0x0001000068047824 */ /* 0x020fe200078e00ff */
[----:B------:R-:W-:Y:S01]  /*40d0*/  BSSY B1, `(.L_x_100) ;  /* 0x000000c000017945 */ /* 0x000fe20003800000 */
[----:B------:R-:W-:Y:S02]  /*40e0*/  @P4 IMAD.MOV.U32 R5, RZ, RZ, R15 ;  /* 0x000000ffff054224 */ /* 0x000fe400078e000f */
[----:B------:R-:W-:-:S04]  /*40f0*/  FMUL R4, R4, R89 ;  /* 0x0000005904047220 */ /* 0x000fc80000400000 */
[----:B------:R-:W-:-:S05]  /*4100*/  FFMA R4, R29, R88, R4 ;  /* 0x000000581d047223 */ /* 0x000fca0000000004 */
[----:B------:R-:W-:-:S04]  /*4110*/  F2FP.BF16.F32.PACK_AB R4, RZ, R4 ;  /* 0x00000004ff04723e */ /* 0x000fc800000010ff */
[----:B------:R-:W-:Y:S01]  /*4120*/  PRMT R6, R4, 0x7610, R6 ;  /* 0x0000761004067816 */ /* 0x000fe20000000006 */
[----:B------:R-:W-:-:S05]  /*4130*/  @P4 IMAD.MOV.U32 R4, RZ, RZ, R14 ;  /* 0x000000ffff044224 */ /* 0x000fca00078e000e */
[----:B------:R4:W-:Y:S01]  /*4140*/  @P4 STG.E.U16 desc[UR36][R4.64+0x12], R6 ;  /* 0x0000120604004986 */ /* 0x0009e2000c101524 */
[----:B------:R-:W-:-:S04]  /*4150*/  ISETP.NE.AND P4, PT, R108, RZ, PT ;  /* 0x000000ff6c00720c */ /* 0x000fc80003f85270 */
[----:B------:R-:W-:-:S13]  /*4160*/  ISETP.GT.AND P4, PT, R3, 0x88, P4 ;  /* 0x000000880300780c */ /* 0x000fda0002784270 */
[----:B----4-:R-:W-:Y:S05]  /*4170*/  @!P4 BRA `(.L_x_101) ;  /* 0x000000000004c947 */ /* 0x010fea0003800000 */
[----:B------:R4:W5:Y:S02]  /*4180*/  LDG.E.LTC128B.U16 R104, desc[UR36][R10.64+0x10] ;  /* 0x000010240a687981 */ /* 0x000964000c1e1520 */
.L_x_101:
[----:B------:R-:W-:Y:S05]  /*4190*/  BSYNC B1 ;  /* 0x0000000000017941 */ /* 0x000fea0003800000 */
.L_x_100:
        /* <DEDUP_REMOVED lines=9> */
.L_x_103:
[----:B------:R-:W-:Y:S05]  /*4230*/  BSYNC B1 ;  /* 0x0000000000017941 */ /* 0x000fea0003800000 */
.L_x_102:
[----:B-----5:R-:W-:Y:S01]  /*4240*/  IMAD.U32 R4, R104, 0x10000, RZ ;  /* 0x0001000068047824 */ /* 0x020fe200078e00ff */
[----:B------:R-:W-:Y:S01]  /*4250*/  ISETP.NE.AND P6, PT, R106, RZ, PT ;  /* 0x000000ff6a00720c */ /* 0x000fe20003fc5270 */
        /* <DEDUP_REMOVED lines=8> */
[----:B------:R-:W-:-:S13]  /*42e0*/  ISETP.GT.AND P4, PT, R3, 0x80, P6 ;  /* 0x000000800300780c */ /* 0x000fda0003784270 */
[----:B0-----:R-:W-:Y:S05]  /*42f0*/  @!P4 BRA `(.L_x_105) ;  /* 0x000000000004c947 */ /* 0x001fea0003800000 */
[----:B------:R0:W5:Y:S02]  /*4300*/  LDG.E.LTC128B.U16 R104, desc[UR36][R60.64+0x20] ;  /* 0x000020243c687981 */ /* 0x000164000c1e1520 */
.L_x_105:
[----:B------:R-:W-:Y:S05]  /*4310*/  BSYNC B1 ;  /* 0x0000000000017941 */ /* 0x000fea0003800000 */
.L_x_104:
[----:B-----5:R-:W-:Y:S01]  /*4320*/  IMAD.U32 R4, R104, 0x10000, RZ ;  /* 0x0001000068047824 */ /* 0x020fe200078e00ff */
[----:B------:R-:W-:Y:S01]  /*4330*/  ISETP.NE.AND P6, PT, R23, RZ, PT ;  /* 0x000000ff1700720c */ /* 0x000fe20003fc5270 */
[----:B------:R-:W-:Y:S02]  /*4340*/  BSSY B1, `(.L_x_106) ;  /* 0x000000b000017945 */ /* 0x000fe40003800000 */
[----:B------:R-:W-:Y:S01]  /*4350*/  FMUL R5, R4, R89 ;  /* 0x0000005904057220 */ /* 0x000fe20000400000 */
[----:B------:R-:W-:-:S03]  /*4360*/  @P4 IMAD.MOV.U32 R4, RZ, RZ, R14 ;  /* 0x000000ffff044224 */ /* 0x000fc600078e000e */
        /* <DEDUP_REMOVED lines=8> */
.L_x_107:
[----:B------:R-:W-:Y:S05]  /*43f0*/  BSYNC B1 ;  /* 0x0000000000017941 */ /* 0x000fea0003800000 */
.L_x_106:
        /* <DEDUP_REMOVED lines=11> */
[----:B0-----:R-:W-:Y:S05]  /*44b0*/  @!P4 BRA `(.L_x_109) ;  /* 0x000000000004c947 */ /* 0x001fea0003800000 */
[----:B------:R0:W5:Y:S02]  /*44c0*/  LDG.E.LTC128B.U16 R104, desc[UR36][R10.64+0x20] ;  /* 0x000020240a687981 */ /* 0x000164000c1e1520 */
.L_x_109:
[----:B------:R-:W-:Y:S05]  /*44d0*/  BSYNC B1 ;  /* 0x0000000000017941 */ /* 0x000fea0003800000 */
.L_x_108:
[----:B-----5:R-:W-:Y:S01]  /*44e0*/  IMAD.U32 R4, R104, 0x10000, RZ ;  /* 0x0001000068047824 */ /* 0x020fe200078e00ff */
[----:B------:R-:W-:Y:S03]  /*44f0*/  BSSY B1, `(.L_x_110) ;  /* 0x000000b000017945 */ /* 0x000fe60003800000 */
        /* <DEDUP_REMOVED lines=10> */
.L_x_111:
[----:B------:R-:W-:Y:S05]  /*45a0*/  BSYNC B1 ;  /* 0x0000000000017941 */ /* 0x000fea0003800000 */
.L_x_110:
        /* <DEDUP_REMOVED lines=13> */
.L_x_113:
[----:B------:R-:W-:Y:S05]  /*4680*/  BSYNC B1 ;  /* 0x0000000000017941 */ /* 0x000fea0003800000 */
.L_x_112:
        /* <DEDUP_REMOVED lines=13> */
.L_x_115:
[----:B------:R-:W-:Y:S05]  /*4760*/  BSYNC B1 ;  /* 0x0000000000017941 */ /* 0x000fea0003800000 */
.L_x_114:
        /* <DEDUP_REMOVED lines=13> */
.L_x_117:
[----:B------:R-:W-:Y:S05]  /*4840*/  BSYNC B1 ;  /* 0x0000000000017941 */ /* 0x000fea0003800000 */
.L_x_116:
        /* <DEDUP_REMOVED lines=12> */
.L_x_119:
[----:B------:R-:W-:Y:S05]  /*4910*/  BSYNC B1 ;  /* 0x0000000000017941 */ /* 0x000fea0003800000 */
.L_x_118:
        /* <DEDUP_REMOVED lines=13> */
.L_x_121:
[----:B------:R-:W-:Y:S05]  /*49f0*/  BSYNC B1 ;  /* 0x0000000000017941 */ /* 0x000fea0003800000 */
.L_x_120:
        /* <DEDUP_REMOVED lines=13> */
.L_x_123:
[----:B------:R-:W-:Y:S05]  /*4ad0*/  BSYNC B1 ;  /* 0x0000000000017941 */ /* 0x000fea0003800000 */
.L_x_122:
[----:B-----5:R-:W-:Y:S01]  /*4ae0*/  SHF.L.U32 R4, R104, 0x10, RZ ;  /* 0x0000001068047819 */ /* 0x020fe200000006ff */
[----:B------:R-:W-:Y:S01]  /*4af0*/  @P4 IMAD.MOV.U32 R5, RZ, RZ, R15 ;  /* 0x000000ffff054224 */ /* 0x000fe200078e000f */
[----:B------:R-:W-:Y:S03]  /*4b00*/  BSSY B1, `(.L_x_124) ;  /* 0x000000b000017945 */ /* 0x000fe60003800000 */
        /* <DEDUP_REMOVED lines=10> */
.L_x_125:
[----:B------:R-:W-:Y:S05]  /*4bb0*/  BSYNC B1 ;  /* 0x0000000000017941 */ /* 0x000fea0003800000 */
.L_x_124:
        /* <DEDUP_REMOVED lines=12> */
.L_x_127:
[----:B------:R-:W-:Y:S05]  /*4c80*/  BSYNC B1 ;  /* 0x0000000000017941 */ /* 0x000fea0003800000 */
.L_x_126:
        /* <DEDUP_REMOVED lines=13> */
.L_x_129:
[----:B------:R-:W-:Y:S05]  /*4d60*/  BSYNC B1 ;  /* 0x0000000000017941 */ /* 0x000fea0003800000 */
.L_x_128:
        /* <DEDUP_REMOVED lines=12> */
.L_x_131:
[----:B------:R-:W-:Y:S05]  /*4e30*/  BSYNC B1 ;  /* 0x0000000000017941 */ /* 0x000fea0003800000 */
.L_x_130:
        /* <DEDUP_REMOVED lines=12> */
.L_x_133:
[----:B------:R-:W-:Y:S05]  /*4f00*/  BSYNC B1 ;  /* 0x0000000000017941 */ /* 0x000fea0003800000 */
.L_x_132:
[----:B-----5:R-:W-:Y:S01]  /*4f10*/  IMAD.U32 R4, R104, 0x10000, RZ ;  /* 0x0001000068047824 */ /* 0x020fe200078e00ff */
[----:B------:R-:W-:Y:S01]  /*4f20*/  ISETP.GT.AND P5, PT, R3, 0x88, P5 ;  /* 0x000000880300780c */ /* 0x000fe20002fa4270 */
        /* <DEDUP_REMOVED lines=8> */
[----:B------:R-:W-:Y:S05]  /*4fb0*/  @!P5 BRA `(.L_x_135) ;  /* 0x000000000004d947 */ /* 0x000fea0003800000 */
[----:B------:R0:W5:Y:S02]  /*4fc0*/  LDG.E.LTC128B.U16 R104, desc[UR36][R10.64+0x52] ;  /* 0x000052240a687981 */ /* 0x000164000c1e1520 */
.L_x_135:
[----:B------:R-:W-:Y:S05]  /*4fd0*/  BSYNC B1 ;  /* 0x0000000000017941 */ /* 0x000fea0003800000 */
.L_x_134:
[----:B0----5:R-:W-:Y:S01]  /*4fe0*/  IMAD.U32 R4, R104, 0x10000, RZ ;  /* 0x0001000068047824 */ /* 0x021fe200078e00ff */
        /* <DEDUP_REMOVED lines=11> */
.L_x_137:
[----:B------:R-:W-:Y:S05]  /*50a0*/  BSYNC B1 ;  /* 0x0000000000017941 */ /* 0x000fea0003800000 */
.L_x_136:
[----:B0----5:R-:W-:Y:S01]  /*50b0*/  IMAD.U32 R4, R104, 0x10000, RZ ;  /* 0x0001000068047824 */ /* 0x021fe200078e00ff */
        /* <DEDUP_REMOVED lines=11> */
.L_x_139:
[----:B------:R-:W-:Y:S05]  /*5170*/  BSYNC B1 ;  /* 0x0000000000017941 */ /* 0x000fea0003800000 */
.L_x_138:
        /* <DEDUP_REMOVED lines=12> */
.L_x_141:
[----:B------:R-:W-:Y:S05]  /*5240*/  BSYNC B1 ;  /* 0x0000000000017941 */ /* 0x000fea0003800000 */
.L_x_140:
        /* <DEDUP_REMOVED lines=12> */
.L_x_143:
[----:B------:R-:W-:Y:S05]  /*5310*/  BSYNC B1 ;  /* 0x0000000000017941 */ /* 0x000fea0003800000 */
.L_x_142:
        /* <DEDUP_REMOVED lines=12> */
.L_x_145:
[----:B------:R-:W-:Y:S05]  /*53e0*/  BSYNC B1 ;  /* 0x0000000000017941 */ /* 0x000fea0003800000 */
.L_x_144:
        /* <DEDUP_REMOVED lines=12> */
.L_x_147:
[----:B------:R-:W-:Y:S05]  /*54b0*/  BSYNC B1 ;  /* 0x0000000000017941 */ /* 0x000fea0003800000 */
.L_x_146:
        /* <DEDUP_REMOVED lines=9> */
.L_x_149:
[----:B------:R-:W-:Y:S05]  /*5550*/  BSYNC B1 ;  /* 0x0000000000017941 */ /* 0x000fea0003800000 */
.L_x_148:
        /* <DEDUP_REMOVED lines=12> */
.L_x_151:
[----:B------:R-:W-:Y:S05]  /*5620*/  BSYNC B1 ;  /* 0x0000000000017941 */ /* 0x000fea0003800000 */
.L_x_150:
[----:B------:R-:W-:Y:S05]  /*5630*/  @!P0 BRA `(.L_x_152) ;  /* 0x0000001400f08947 */ /* 0x000fea0003800000 */
[----:B-----5:R-:W-:-:S04]  /*5640*/  IMAD.U32 R104, R104, 0x10000, RZ ;  /* 0x0001000068687824 */ /* 0x020fc800078e00ff */
[----:B------:R-:W-:-:S04]  /*5650*/  FMUL R104, R104, R89 ;  /* 0x0000005968687220 */ /* 0x000fc80000400000 */
[----:B------:R-:W-:-:S05]  /*5660*/  FFMA R104, R55, R88, R104 ;  /* 0x0000005837687223 */ /* 0x000fca0000000068 */
[----:B------:R-:W-:-:S05]  /*5670*/  F2FP.BF16.F32.PACK_AB R104, RZ, R104 ;  /* 0x00000068ff68723e */ /* 0x000fca00000010ff */
[----:B------:R0:W-:Y:S01]  /*5680*/  STG.E.U16 desc[UR36][R12.64+0x72], R104 ;  /* 0x000072680c007986 */ /* 0x0001e2000c101524 */
[----:B------:R-:W-:Y:S05]  /*5690*/  BRA `(.L_x_152) ;  /* 0x0000001400d87947 */ /* 0x000fea0003800000 */
.L_x_29:
[----:B------:R-:W-:Y:S01]  /*56a0*/  ULDC.64 UR4, c[0x0][0x5c0] ;  /* 0x0001700000047ab9 */ /* 0x000fe20000000a00 */
[----:B------:R-:W-:Y:S01]  /*56b0*/  ISETP.GT.AND P3, PT, R4, 0x1, PT ;  /* 0x000000010400780c */ /* 0x000fe20003f64270 */
[-C--:B------:R-:W-:Y:S01]  /*56c0*/  FMUL R56, R56, R88.reuse ;  /* 0x0000005838387220 */ /* 0x080fe20000400000 */
[----:B------:R-:W-:Y:S01]  /*56d0*/  LEA R14, P1, R104, UR4, 0x1 ;  /* 0x00000004680e7c11 */ /* 0x000fe2000f8208ff */
[-C--:B------:R-:W-:Y:S01]  /*56e0*/  FMUL R57, R57, R88.reuse ;  /* 0x0000005839397220 */ /* 0x080fe20000400000 */
[----:B------:R-:W-:Y:S01]  /*56f0*/  IMAD.SHL.U32 R7, R12, 0x10, RZ ;  /* 0x000000100c077824 */ /* 0x000fe200078e00ff */
[----:B------:R-:W-:Y:S01]  /*5700*/  ISETP.GT.AND P2, PT, R3, 0x8, P6 ;  /* 0x000000080300780c */ /* 0x000fe20003744270 */
[-C--:B------:R-:W-:Y:S01]  /*5710*/  FMUL R58, R58, R88.reuse ;  /* 0x000000583a3a7220 */ /* 0x080fe20000400000 */
[----:B------:R-:W-:Y:S01]  /*5720*/  LEA.HI.X R15, R104, UR5, R93, 0x1, P1 ;  /* 0x00000005680f7c11 */ /* 0x000fe200088f0c5d */
[-C--:B------:R-:W-:Y:S01]  /*5730*/  FMUL R59, R59, R88.reuse ;  /* 0x000000583b3b7220 */ /* 0x080fe20000400000 */
[----:B------:R-:W-:Y:S01]  /*5740*/  ISETP.GT.AND P1, PT, R3, RZ, P3 ;  /* 0x000000ff0300720c */ /* 0x000fe20001f24270 */
[----:B------:R-:W-:Y:S01]  /*5750*/  FMUL R60, R60, R88 ;  /* 0x000000583c3c7220 */ /* 0x000fe20000400000 */
[----:B------:R-:W-:Y:S01]  /*5760*/  F2FP.BF16.F32.PACK_AB R56, RZ, R56 ;  /* 0x00000038ff38723e */ /* 0x000fe200000010ff */
[-C--:B------:R-:W-:Y:S01]  /*5770*/  FMUL R61, R61, R88.reuse ;  /* 0x000000583d3d7220 */ /* 0x080fe20000400000 */
[----:B------:R-:W-:Y:S01]  /*5780*/  F2FP.BF16.F32.PACK_AB R57, RZ, R57 ;  /* 0x00000039ff39723e */ /* 0x000fe200000010ff */
[----:B------:R-:W-:Y:S01]  /*5790*/  FMUL R63, R63, R88 ;  /* 0x000000583f3f7220 */ /* 0x000fe20000400000 */
[C---:B------:R-:W-:Y:S01]  /*57a0*/  SHF.L.U64.HI R5, R12.reuse, 0x4, R13 ;  /* 0x000000040c057819 */ /* 0x040fe2000001020d */
[----:B------:R-:W-:Y:S01]  /*57b0*/  @P0 STG.E.U16 desc[UR36][R14.64], R56 ;  /* 0x000000380e000986 */ /* 0x000fe2000c101524 */
[----:B------:R-:W-:Y:S01]  /*57c0*/  PRMT R9, R57, 0x7610, R9 ;  /* 0x0000761039097816 */ /* 0x000fe20000000009 */
[----:B------:R-:W-:Y:S01]  /*57d0*/  IMAD.SHL.U32 R57, R12, 0x100, RZ ;  /* 0x000001000c397824 */ /* 0x000fe200078e00ff */
[----:B------:R-:W-:Y:S01]  /*57e0*/  IADD3 R8, P0, R7, R14, RZ ;  /* 0x0000000e07087210 */ /* 0x000fe20007f1e0ff */
[----:B------:R-:W-:Y:S01]  /*57f0*/  FMUL R62, R62, R88 ;  /* 0x000000583e3e7220 */ /* 0x000fe20000400000 */
[----:B------:R-:W-:Y:S01]  /*5800*/  F2FP.BF16.F32.PACK_AB R58, RZ, R58 ;  /* 0x0000003aff3a723e */ /* 0x000fe200000010ff */
[--C-:B------:R-:W-:Y:S01]  /*5810*/  @P1 IMAD.MOV.U32 R10, RZ, RZ, R14.reuse ;  /* 0x000000ffff0a1224 */ /* 0x100fe200078e000e */
[----:B------:R-:W-:Y:S01]  /*5820*/  @P1 MOV R11, R15 ;  /* 0x0000000f000b1202 */ /* 0x000fe20000000f00 */
[-C--:B------:R-:W-:Y:S01]  /*5830*/  FMUL R64, R64, R88.reuse ;  /* 0x0000005840407220 */ /* 0x080fe20000400000 */
[----:B------:R-:W-:Y:S01]  /*5840*/  SHF.L.U64.HI R23, R12, 0x8, R13 ;  /* 0x000000080c177819 */ /* 0x000fe2000001020d */
[-C--:B------:R-:W-:Y:S01]  /*5850*/  FMUL R65, R65, R88.reuse ;  /* 0x0000005841417220 */ /* 0x080fe20000400000 */
[----:B------:R-:W-:Y:S01]  /*5860*/  ISETP.GT.AND P4, PT, R4, 0x8, PT ;  /* 0x000000080400780c */ /* 0x000fe20003f84270 */
[----:B------:R0:W-:Y:S01]  /*5870*/  @P1 STG.E.U16 desc[UR36][R10.64+0x2], R9 ;  /* 0x000002090a001986 */ /* 0x0001e2000c101524 */
[----:B------:R-:W-:Y:S01]  /*5880*/  F2FP.BF16.F32.PACK_AB R59, RZ, R59 ;  /* 0x0000003bff3b723e */ /* 0x000fe200000010ff */
[----:B------:R-:W-:Y:S01]  /*5890*/  FMUL R66, R66, R88 ;  /* 0x0000005842427220 */ /* 0x000fe20000400000 */
[----:B------:R-:W-:Y:S01]  /*58a0*/  F2FP.BF16.F32.PACK_AB R60, RZ, R60 ;  /* 0x0000003cff3c723e */ /* 0x000fe200000010ff */
[-C--:B------:R-:W-:Y:S01]  /*58b0*/  FMUL R67, R67, R88.reuse ;  /* 0x0000005843437220 */ /* 0x080fe20000400000 */
[----:B------:R-:W-:Y:S01]  /*58c0*/  F2FP.BF16.F32.PACK_AB R61, RZ, R61 ;  /* 0x0000003dff3d723e */ /* 0x000fe200000010ff */
[-C--:B------:R-:W-:Y:S01]  /*58d0*/  FMUL R68, R68, R88.reuse ;  /* 0x0000005844447220 */ /* 0x080fe20000400000 */
[----:B------:R-:W-:Y:S01]  /*58e0*/  F2FP.BF16.F32.PACK_AB R63, RZ, R63 ;  /* 0x0000003fff3f723e */ /* 0x000fe200000010ff */
[----:B------:R-:W-:Y:S01]  /*58f0*/  FMUL R69, R69, R88 ;  /* 0x0000005845457220 */ /* 0x000fe20000400000 */
[----:B------:R-:W-:Y:S01]  /*5900*/  F2FP.BF16.F32.PACK_AB R62, RZ, R62 ;  /* 0x0000003eff3e723e */ /* 0x000fe200000010ff */
[----:B------:R-:W-:Y:S01]  /*5910*/  FMUL R70, R70, R88 ;  /* 0x0000005846467220 */ /* 0x000fe20000400000 */
[----:B------:R-:W-:Y:S01]  /*5920*/  F2FP.BF16.F32.PACK_AB R64, RZ, R64 ;  /* 0x00000040ff40723e */ /* 0x000fe200000010ff */
[----:B0-----:R-:W-:Y:S01]  /*5930*/  IMAD.X R9, R5, 0x1, R15, P0 ;  /* 0x0000000105097824 */ /* 0x001fe200000e060f */
[----:B------:R-:W-:Y:S01]  /*5940*/  ISETP.GT.AND P0, PT, R3, 0x8, P3 ;  /* 0x000000080300780c */ /* 0x000fe20001f04270 */
[-C--:B------:R-:W-:Y:S01]  /*5950*/  FMUL R71, R71, R88.reuse ;  /* 0x0000005847477220 */ /* 0x080fe20000400000 */
[----:B------:R-:W-:Y:S01]  /*5960*/  ISETP.GT.AND P3, PT, R4, 0x9, PT ;  /* 0x000000090400780c */ /* 0x000fe20003f64270 */
[----:B------:R-:W-:Y:S01]  /*5970*/  FMUL R72, R72, R88 ;  /* 0x0000005848487220 */ /* 0x000fe20000400000 */
[----:B------:R-:W-:Y:S01]  /*5980*/  @P2 STG.E.U16 desc[UR36][R8.64], R58 ;  /* 0x0000003a08002986 */ /* 0x000fe2000c101524 */
[----:B------:R-:W-:Y:S01]  /*5990*/  IADD3 R6, P1, P2, R57, R14, R7 ;  /* 0x0000000e39067210 */ /* 0x000fe20007a3e007 */
[-C--:B------:R-:W-:Y:S01]  /*59a0*/  FMUL R73, R73, R88.reuse ;  /* 0x0000005849497220 */ /* 0x080fe20000400000 */
[----:B------:R-:W-:Y:S01]  /*59b0*/  F2FP.BF16.F32.PACK_AB R65, RZ, R65 ;  /* 0x00000041ff41723e */ /* 0x000fe200000010ff */
[-C--:B------:R-:W-:Y:S01]  /*59c0*/  FMUL R74, R74, R88.reuse ;  /* 0x000000584a4a7220 */ /* 0x080fe20000400000 */
[----:B------:R-:W-:Y:S01]  /*59d0*/  IADD3.X R7, R23, R15, R5, P1, P2 ;  /* 0x0000000f17077210 */ /* 0x000fe20000fe4405 */
[-C--:B------:R-:W-:Y:S01]  /*59e0*/  FMUL R75, R75, R88.reuse ;  /* 0x000000584b4b7220 */ /* 0x080fe20000400000 */
[C---:B------:R-:W-:Y:S01]  /*59f0*/  ISETP.GT.AND P1, PT, R3.reuse, RZ, P4 ;  /* 0x000000ff0300720c */ /* 0x040fe20002724270 */
[-C--:B------:R-:W-:Y:S01]  /*5a00*/  FMUL R76, R76, R88.reuse ;  /* 0x000000584c4c7220 */ /* 0x080fe20000400000 */
[----:B------:R-:W-:Y:S01]  /*5a10*/  @P0 STG.E.U16 desc[UR36][R8.64+0x2], R59 ;  /* 0x0000023b08000986 */ /* 0x000fe2000c101524 */
[----:B------:R-:W-:Y:S01]  /*5a20*/  ISETP.GT.AND P0, PT, R3, RZ, P3 ;  /* 0x000000ff0300720c */ /* 0x000fe20001f04270 */
[-C--:B------:R-:W-:Y:S01]  /*5a30*/  FMUL R77, R77, R88.reuse ;  /* 0x000000584d4d7220 */ /* 0x080fe20000400000 */
[----:B------:R-:W-:Y:S01]  /*5a40*/  ISETP.GT.AND P2, PT, R4, 0x11, PT ;  /* 0x000000110400780c */ /* 0x000fe20003f44270 */
[----:B------:R-:W-:Y:S01]  /*5a50*/  FMUL R78, R78, R88 ;  /* 0x000000584e4e7220 */ /* 0x000fe20000400000 */
[----:B------:R-:W-:Y:S01]  /*5a60*/  F2FP.BF16.F32.PACK_AB R66, RZ, R66 ;  /* 0x00000042ff42723e */ /* 0x000fe200000010ff */
[-C--:B------:R-:W-:Y:S01]  /*5a70*/  FMUL R79, R79, R88.reuse ;  /* 0x000000584f4f7220 */ /* 0x080fe20000400000 */
[----:B------:R-:W-:Y:S01]  /*5a80*/  F2FP.BF16.F32.PACK_AB R67, RZ, R67 ;  /* 0x00000043ff43723e */ /* 0x000fe200000010ff */
[----:B------:R-:W-:Y:S01]  /*5a90*/  FMUL R80, R80, R88 ;  /* 0x0000005850507220 */ /* 0x000fe20000400000 */
[----:B------:R-:W-:Y:S01]  /*5aa0*/  F2FP.BF16.F32.PACK_AB R68, RZ, R68 ;  /* 0x00000044ff44723e */ /* 0x000fe200000010ff */
[----:B------:R-:W-:Y:S01]  /*5ab0*/  FMUL R81, R81, R88 ;  /* 0x0000005851517220 */ /* 0x000fe20000400000 */
[--C-:B------:R-:W-:Y:S01]  /*5ac0*/  @P1 IMAD.MOV.U32 R10, RZ, RZ, R14.reuse ;  /* 0x000000ffff0a1224 */ /* 0x100fe200078e000e */
[----:B------:R-:W-:Y:S01]  /*5ad0*/  F2FP.BF16.F32.PACK_AB R69, RZ, R69 ;  /* 0x00000045ff45723e */ /* 0x000fe200000010ff */
[--C-:B------:R-:W-:Y:S01]  /*5ae0*/  @P1 IMAD.MOV.U32 R11, RZ, RZ, R15.reuse ;  /* 0x000000ffff0b1224 */ /* 0x100fe200078e000f */
[----:B------:R-:W-:Y:S01]  /*5af0*/  F2FP.BF16.F32.PACK_AB R70, RZ, R70 ;  /* 0x00000046ff46723e */ /* 0x000fe200000010ff */
[-C--:B------:R-:W-:Y:S01]  /*5b00*/  FMUL R82, R82, R88.reuse ;  /* 0x0000005852527220 */ /* 0x080fe20000400000 */
[----:B------:R-:W-:Y:S01]  /*5b10*/  F2FP.BF16.F32.PACK_AB R71, RZ, R71 ;  /* 0x00000047ff47723e */ /* 0x000fe200000010ff */
[-C--:B------:R-:W-:Y:S01]  /*5b20*/  FMUL R83, R83, R88.reuse ;  /* 0x0000005853537220 */ /* 0x080fe20000400000 */
[----:B------:R0:W-:Y:S01]  /*5b30*/  @P1 STG.E.U16 desc[UR36][R10.64+0x10], R60 ;  /* 0x0000103c0a001986 */ /* 0x0001e2000c101524 */
[----:B------:R-:W-:Y:S01]  /*5b40*/  ISETP.GT.AND P1, PT, R3, 0x8, P4 ;  /* 0x000000080300780c */ /* 0x000fe20002724270 */
[----:B------:R-:W-:Y:S01]  /*5b50*/  FMUL R84, R84, R88 ;  /* 0x0000005854547220 */ /* 0x000fe20000400000 */
[----:B------:R-:W-:Y:S01]  /*5b60*/  F2FP.BF16.F32.PACK_AB R72, RZ, R72 ;  /* 0x00000048ff48723e */ /* 0x000fe200000010ff */
[-C--:B------:R-:W-:Y:S01]  /*5b70*/  FMUL R85, R85, R88.reuse ;  /* 0x0000005855557220 */ /* 0x080fe20000400000 */
[----:B------:R-:W-:Y:S01]  /*5b80*/  F2FP.BF16.F32.PACK_AB R73, RZ, R73 ;  /* 0x00000049ff49723e */ /* 0x000fe200000010ff */
[----:B------:R-:W-:Y:S01]  /*5b90*/  FMUL R86, R86, R88 ;  /* 0x0000005856567220 */ /* 0x000fe20000400000 */
[----:B------:R-:W-:Y:S01]  /*5ba0*/  F2FP.BF16.F32.PACK_AB R74, RZ, R74 ;  /* 0x0000004aff4a723e */ /* 0x000fe200000010ff */
[-C--:B------:R-:W-:Y:S01]  /*5bb0*/  FMUL R87, R87, R88.reuse ;  /* 0x0000005857577220 */ /* 0x080fe20000400000 */
[----:B------:R-:W-:Y:S01]  /*5bc0*/  F2FP.BF16.F32.PACK_AB R75, RZ, R75 ;  /* 0x0000004bff4b723e */ /* 0x000fe200000010ff */
[----:B------:R-:W-:Y:S01]  /*5bd0*/  FMUL R24, R24, R88 ;  /* 0x0000005818187220 */ /* 0x000fe20000400000 */
[C---:B------:R-:W-:Y:S01]  /*5be0*/  ISETP.GT.AND P5, PT, R4.reuse, 0x28, PT ;  /* 0x000000280400780c */ /* 0x040fe20003fa4270 */
[--C-:B0-----:R-:W-:Y:S01]  /*5bf0*/  @P0 IMAD.MOV.U32 R10, RZ, RZ, R14.reuse ;  /* 0x000000ffff0a0224 */ /* 0x101fe200078e000e */
[----:B------:R-:W-:Y:S01]  /*5c00*/  F2FP.BF16.F32.PACK_AB R76, RZ, R76 ;  /* 0x0000004cff4c723e */ /* 0x000fe200000010ff */
[--C-:B------:R-:W-:Y:S01]  /*5c10*/  @P0 IMAD.MOV.U32 R11, RZ, RZ, R15.reuse ;  /* 0x000000ffff0b0224 */ /* 0x100fe200078e000f */
[----:B------:R-:W-:Y:S01]  /*5c20*/  ISETP.GT.AND P4, PT, R4, 0x29, PT ;  /* 0x000000290400780c */ /* 0x000fe20003f84270 */
[-C--:B------:R-:W-:Y:S01]  /*5c30*/  FMUL R25, R25, R88.reuse ;  /* 0x0000005819197220 */ /* 0x080fe20000400000 */
[----:B------:R-:W-:Y:S01]  /*5c40*/  F2FP.BF16.F32.PACK_AB R77, RZ, R77 ;  /* 0x0000004dff4d723e */ /* 0x000fe200000010ff */
[-C--:B------:R-:W-:Y:S01]  /*5c50*/  FMUL R26, R26, R88.reuse ;  /* 0x000000581a1a7220 */ /* 0x080fe20000400000 */
[----:B------:R0:W-:Y:S01]  /*5c60*/  @P0 STG.E.U16 desc[UR36][R10.64+0x12], R61 ;  /* 0x0000123d0a000986 */ /* 0x0001e2000c101524 */
[----:B------:R-:W-:Y:S01]  /*5c70*/  ISETP.GT.AND P0, PT, R3, 0x8, P3 ;  /* 0x000000080300780c */ /* 0x000fe20001f04270 */
[-C--:B------:R-:W-:Y:S01]  /*5c80*/  FMUL R27, R27, R88.reuse ;  /* 0x000000581b1b7220 */ /* 0x080fe20000400000 */
[C---:B------:R-:W-:Y:S01]  /*5c90*/  ISETP.GT.AND P3, PT, R4.reuse, 0x10, PT ;  /* 0x000000100400780c */ /* 0x040fe20003f64270 */
[----:B------:R-:W-:Y:S01]  /*5ca0*/  @P1 STG.E.U16 desc[UR36][R8.64+0x10], R62 ;  /* 0x0000103e08001986 */ /* 0x000fe2000c101524 */
[----:B------:R-:W-:Y:S01]  /*5cb0*/  ISETP.GT.AND P1, PT, R4, 0x19, PT ;  /* 0x000000190400780c */ /* 0x000fe20003f24270 */
        /* <DEDUP_REMOVED lines=8> */
[----:B------:R-:W-:Y:S01]  /*5d40*/  @P0 STG.E.U16 desc[UR36][R8.64+0x12], R63 ;  /* 0x0000123f08000986 */ /* 0x000fe2000c101524 */
[----:B------:R-:W-:Y:S01]  /*5d50*/  ISETP.GT.AND P0, PT, R3, RZ, P3 ;  /* 0x000000ff0300720c */ /* 0x000fe20001f04270 */
[----:B------:R-:W-:Y:S01]  /*5d60*/  FMUL R32, R32, R88 ;  /* 0x0000005820207220 */ /* 0x000fe20000400000 */
[----:B------:R-:W-:Y:S01]  /*5d70*/  F2FP.BF16.F32.PACK_AB R82, RZ, R82 ;  /* 0x00000052ff52723e */ /* 0x000fe200000010ff */
[-C--:B------:R-:W-:Y:S01]  /*5d80*/  FMUL R33, R33, R88.reuse ;  /* 0x0000005821217220 */ /* 0x080fe20000400000 */
[----:B------:R-:W-:Y:S01]  /*5d90*/  F2FP.BF16.F32.PACK_AB R83, RZ, R83 ;  /* 0x00000053ff53723e */ /* 0x000fe200000010ff */
[----:B------:R-:W-:Y:S01]  /*5da0*/  FMUL R34, R34, R88 ;  /* 0x0000005822227220 */ /* 0x000fe20000400000 */
[----:B------:R-:W-:Y:S01]  /*5db0*/  F2FP.BF16.F32.PACK_AB R84, RZ, R84 ;  /* 0x00000054ff54723e */ /* 0x000fe200000010ff */
[-C--:B------:R-:W-:Y:S01]  /*5dc0*/  FMUL R35, R35, R88.reuse ;  /* 0x0000005823237220 */ /* 0x080fe20000400000 */
[----:B------:R-:W-:Y:S01]  /*5dd0*/  P2R R5, PR, RZ, 0x20 ;  /* 0x00000020ff057803 */ /* 0x000fe20000000000 */
[-C--:B------:R-:W-:Y:S01]  /*5de0*/  FMUL R36, R36, R88.reuse ;  /* 0x0000005824247220 */ /* 0x080fe20000400000 */
[----:B------:R-:W-:Y:S01]  /*5df0*/  F2FP.BF16.F32.PACK_AB R85, RZ, R85 ;  /* 0x00000055ff55723e */ /* 0x000fe200000010ff */
[----:B------:R-:W-:Y:S01]  /*5e00*/  FMUL R37, R37, R88 ;  /* 0x0000005825257220 */ /* 0x000fe20000400000 */
[----:B------:R-:W-:Y:S01]  /*5e10*/  F2FP.BF16.F32.PACK_AB R86, RZ, R86 ;  /* 0x00000056ff56723e */ /* 0x000fe200000010ff */
[--C-:B0-----:R-:W-:Y:S01]  /*5e20*/  @P0 IMAD.MOV.U32 R10, RZ, RZ, R14.reuse ;  /* 0x000000ffff0a0224 */ /* 0x101fe200078e000e */
[----:B------:R-:W-:Y:S01]  /*5e30*/  F2FP.BF16.F32.PACK_AB R87, RZ, R87 ;  /* 0x00000057ff57723e */ /* 0x000fe200000010ff */
[--C-:B------:R-:W-:Y:S01]  /*5e40*/  @P0 IMAD.MOV.U32 R11, RZ, RZ, R15.reuse ;  /* 0x000000ffff0b0224 */ /* 0x100fe200078e000f */
[----:B------:R-:W-:Y:S01]  /*5e50*/  F2FP.BF16.F32.PACK_AB R24, RZ, R24 ;  /* 0x00000018ff18723e */ /* 0x000fe200000010ff */
[-C--:B------:R-:W-:Y:S01]  /*5e60*/  FMUL R38, R38, R88.reuse ;  /* 0x0000005826267220 */ /* 0x080fe20000400000 */
[----:B------:R-:W-:Y:S01]  /*5e70*/  F2FP.BF16.F32.PACK_AB R25, RZ, R25 ;  /* 0x00000019ff19723e */ /* 0x000fe200000010ff */
[-C--:B------:R-:W-:Y:S01]  /*5e80*/  FMUL R39, R39, R88.reuse ;  /* 0x0000005827277220 */ /* 0x080fe20000400000 */
[----:B------:R0:W-:Y:S01]  /*5e90*/  @P0 STG.E.U16 desc[UR36][R10.64+0x20], R64 ;  /* 0x000020400a000986 */ /* 0x0001e2000c101524 */
        /* <DEDUP_REMOVED lines=10> */
[----:B------:R-:W-:Y:S01]  /*5f40*/  F2FP.BF16.F32.PACK_AB R30, RZ, R30 ;  /* 0x0000001eff1e723e */ /* 0x000fe200000010ff */
[----:B------:R-:W-:Y:S01]  /*5f50*/  FMUL R45, R45, R88 ;  /* 0x000000582d2d7220 */ /* 0x000fe20000400000 */
[----:B------:R-:W-:Y:S01]  /*5f60*/  F2FP.BF16.F32.PACK_AB R31, RZ, R31 ;  /* 0x0000001fff1f723e */ /* 0x000fe200000010ff */
[----:B0-----:R-:W-:Y:S01]  /*5f70*/  @P0 IMAD.MOV.U32 R10, RZ, RZ, R14 ;  /* 0x000000ffff0a0224 */ /* 0x001fe200078e000e */
[----:B------:R-:W-:Y:S01]  /*5f80*/  F2FP.BF16.F32.PACK_AB R32, RZ, R32 ;  /* 0x00000020ff20723e */ /* 0x000fe200000010ff */
[----:B------:R-:W-:Y:S01]  /*5f90*/  @P0 IMAD.MOV.U32 R11, RZ, RZ, R15 ;  /* 0x000000ffff0b0224 */ /* 0x000fe200078e000f */
[----:B------:R-:W-:Y:S01]  /*5fa0*/  F2FP.BF16.F32.PACK_AB R33, RZ, R33 ;  /* 0x00000021ff21723e */ /* 0x000fe200000010ff */
[----:B------:R-:W-:Y:S01]  /*5fb0*/  FMUL R46, R46, R88 ;  /* 0x000000582e2e7220 */ /* 0x000fe20000400000 */
[----:B------:R-:W-:Y:S01]  /*5fc0*/  F2FP.BF16.F32.PACK_AB R34, RZ, R34 ;  /* 0x00000022ff22723e */ /* 0x000fe200000010ff */
[-C--:B------:R-:W-:Y:S01]  /*5fd0*/  FMUL R47, R47, R88.reuse ;  /* 0x000000582f2f7220 */ /* 0x080fe20000400000 */
[----:B------:R0:W-:Y:S01]  /*5fe0*/  @P0 STG.E.U16 desc[UR36][R10.64+0x22], R65 ;  /* 0x000022410a000986 */ /* 0x0001e2000c101524 */
[----:B------:R-:W-:Y:S01]  /*5ff0*/  ISETP.GT.AND P0, PT, R3, 0x8, P3 ;  /* 0x000000080300780c */ /* 0x000fe20001f04270 */
[-C--:B------:R-:W-:Y:S01]  /*6000*/  FMUL R48, R48, R88.reuse ;  /* 0x0000005830307220 */ /* 0x080fe20000400000 */
[----:B------:R-:W-:Y:S01]  /*6010*/  ISETP.GT.AND P3, PT, R4, 0x30, PT ;  /* 0x000000300400780c */ /* 0x000fe20003f64270 */
        /* <DEDUP_REMOVED lines=11> */
[----:B------:R-:W-:Y:S01]  /*60d0*/  ISETP.GT.AND P0, PT, R3, 0x8, P2 ;  /* 0x000000080300780c */ /* 0x000fe20001704270 */
[-C--:B------:R-:W-:Y:S01]  /*60e0*/  FMUL R54, R54, R88.reuse ;  /* 0x0000005836367220 */ /* 0x080fe20000400000 */
[----:B------:R-:W-:Y:S01]  /*60f0*/  ISETP.GT.AND P2, PT, R4, 0x18, PT ;  /* 0x000000180400780c */ /* 0x000fe20003f44270 */
[----:B------:R-:W-:Y:S01]  /*6100*/  FMUL R55, R55, R88 ;  /* 0x0000005837377220 */ /* 0x000fe20000400000 */
[----:B------:R-:W-:-:S02]  /*6110*/  F2FP.BF16.F32.PACK_AB R40, RZ, R40 ;  /* 0x00000028ff28723e */ /* 0x000fc400000010ff */
[----:B------:R-:W-:Y:S02]  /*6120*/  F2FP.BF16.F32.PACK_AB R41, RZ, R41 ;  /* 0x00000029ff29723e */ /* 0x000fe400000010ff */
[----:B------:R-:W-:Y:S02]  /*6130*/  F2FP.BF16.F32.PACK_AB R42, RZ, R42 ;  /* 0x0000002aff2a723e */ /* 0x000fe400000010ff */
[----:B------:R-:W-:Y:S02]  /*6140*/  F2FP.BF16.F32.PACK_AB R43, RZ, R43 ;  /* 0x0000002bff2b723e */ /* 0x000fe400000010ff */
[----:B------:R-:W-:Y:S01]  /*6150*/  F2FP.BF16.F32.PACK_AB R44, RZ, R44 ;  /* 0x0000002cff2c723e */ /* 0x000fe200000010ff */
[----:B------:R-:W-:Y:S01]  /*6160*/  @P0 STG.E.U16 desc[UR36][R8.64+0x22], R67 ;  /* 0x0000224308000986 */ /* 0x000fe2000c101524 */
[----:B------:R-:W-:Y:S02]  /*6170*/  ISETP.GT.AND P0, PT, R3, RZ, P2 ;  /* 0x000000ff0300720c */ /* 0x000fe40001704270 */
[----:B------:R-:W-:-:S02]  /*6180*/  F2FP.BF16.F32.PACK_AB R45, RZ, R45 ;  /* 0x0000002dff2d723e */ /* 0x000fc400000010ff */
[----:B------:R-:W-:Y:S02]  /*6190*/  F2FP.BF16.F32.PACK_AB R46, RZ, R46 ;  /* 0x0000002eff2e723e */ /* 0x000fe400000010ff */
[----:B------:R-:W-:Y:S02]  /*61a0*/  F2FP.BF16.F32.PACK_AB R47, RZ, R47 ;  /* 0x0000002fff2f723e */ /* 0x000fe400000010ff */
[----:B------:R-:W-:Y:S02]  /*61b0*/  F2FP.BF16.F32.PACK_AB R48, RZ, R48 ;  /* 0x00000030ff30723e */ /* 0x000fe400000010ff */
[----:B------:R-:W-:Y:S02]  /*61c0*/  F2FP.BF16.F32.PACK_AB R49, RZ, R49 ;  /* 0x00000031ff31723e */ /* 0x000fe400000010ff */
[----:B------:R-:W-:Y:S01]  /*61d0*/  F2FP.BF16.F32.PACK_AB R50, RZ, R50 ;  /* 0x00000032ff32723e */ /* 0x000fe200000010ff */
[----:B0-----:R-:W-:Y:S01]  /*61e0*/  @P0 IMAD.MOV.U32 R10, RZ, RZ, R14 ;  /* 0x000000ffff0a0224 */ /* 0x001fe200078e000e */
[----:B------:R-:W-:Y:S01]  /*61f0*/  F2FP.BF16.F32.PACK_AB R51, RZ, R51 ;  /* 0x00000033ff33723e */ /* 0x000fe200000010ff */
[----:B------:R-:W-:Y:S01]  /*6200*/  @P0 IMAD.MOV.U32 R11, RZ, RZ, R15 ;  /* 0x000000ffff0b0224 */ /* 0x000fe200078e000f */
[----:B------:R-:W-:-:S02]  /*6210*/  F2FP.BF16.F32.PACK_AB R52, RZ, R52 ;  /* 0x00000034ff34723e */ /* 0x000fc400000010ff */
[----:B------:R-:W-:Y:S02]  /*6220*/  F2FP.BF16.F32.PACK_AB R53, RZ, R53 ;  /* 0x00000035ff35723e */ /* 0x000fe400000010ff */
[----:B------:R0:W-:Y:S01]  /*6230*/  @P0 STG.E.U16 desc[UR36][R10.64+0x30], R68 ;  /* 0x000030440a000986 */ /* 0x0001e2000c101524 */
[----:B------:R-:W-:Y:S02]  /*6240*/  ISETP.GT.AND P0, PT, R3, RZ, P1 ;  /* 0x000000ff0300720c */ /* 0x000fe40000f04270 */
[----:B------:R-:W-:Y:S02]  /*6250*/  F2FP.BF16.F32.PACK_AB R54, RZ, R54 ;  /* 0x00000036ff36723e */ /* 0x000fe400000010ff */
[----:B------:R-:W-:-:S09]  /*6260*/  F2FP.BF16.F32.PACK_AB R55, RZ, R55 ;  /* 0x00000037ff37723e */ /* 0x000fd200000010ff */
[----:B0-----:R-:W-:Y:S02]  /*6270*/  @P0 IMAD.MOV.U32 R10, RZ, RZ, R14 ;  /* 0x000000ffff0a0224 */ /* 0x001fe400078e000e */
[----:B------:R-:W-:-:S05]  /*6280*/  @P0 IMAD.MOV.U32 R11, RZ, RZ, R15 ;  /* 0x000000ffff0b0224 */ /* 0x000fca00078e000f */
[----:B------:R0:W-:Y:S01]  /*6290*/  @P0 STG.E.U16 desc[UR36][R10.64+0x32], R69 ;  /* 0x000032450a000986 */ /* 0x0001e2000c101524 */
[----:B------:R-:W-:Y:S02]  /*62a0*/  ISETP.GT.AND P0, PT, R3, 0x8, P2 ;  /* 0x000000080300780c */ /* 0x000fe40001704270 */
[----:B------:R-:W-:-:S11]  /*62b0*/  ISETP.GT.AND P2, PT, R4, 0x20, PT ;  /* 0x000000200400780c */ /* 0x000fd60003f44270 */
[----:B------:R-:W-:Y:S01]  /*62c0*/  @P0 STG.E.U16 desc[UR36][R8.64+0x30], R70 ;  /* 0x0000304608000986 */ /* 0x000fe2000c101524 */
[----:B------:R-:W-:Y:S02]  /*62d0*/  ISETP.GT.AND P0, PT, R3, 0x8, P1 ;  /* 0x000000080300780c */ /* 0x000fe40000f04270 */
[----:B------:R-:W-:-:S11]  /*62e0*/  ISETP.GT.AND P1, PT, R4, 0x21, PT ;  /* 0x000000210400780c */ /* 0x000fd60003f24270 */
[----:B------:R-:W-:Y:S01]  /*62f0*/  @P0 STG.E.U16 desc[UR36][R8.64+0x32], R71 ;  /* 0x0000324708000986 */ /* 0x000fe2000c101524 */
[----:B------:R-:W-:-:S13]  /*6300*/  ISETP.GT.AND P0, PT, R3, RZ, P2 ;  /* 0x000000ff0300720c */ /* 0x000fda0001704270 */
[----:B0-----:R-:W-:Y:S02]  /*6310*/  @P0 IMAD.MOV.U32 R10, RZ, RZ, R14 ;  /* 0x000000ffff0a0224 */ /* 0x001fe400078e000e */
[----:B------:R-:W-:-:S05]  /*6320*/  @P0 IMAD.MOV.U32 R11, RZ, RZ, R15 ;  /* 0x000000ffff0b0224 */ /* 0x000fca00078e000f */
[----:B------:R0:W-:Y:S01]  /*6330*/  @P0 STG.E.U16 desc[UR36][R10.64+0x40], R72 ;  /* 0x000040480a000986 */ /* 0x0001e2000c101524 */
[----:B------:R-:W-:-:S13]  /*6340*/  ISETP.GT.AND P0, PT, R3, RZ, P1 ;  /* 0x000000ff0300720c */ /* 0x000fda0000f04270 */
[----:B0-----:R-:W-:Y:S02]  /*6350*/  @P0 IMAD.MOV.U32 R10, RZ, RZ, R14 ;  /* 0x000000ffff0a0224 */ /* 0x001fe400078e000e */
[----:B------:R-:W-:-:S05]  /*6360*/  @P0 IMAD.MOV.U32 R11, RZ, RZ, R15 ;  /* 0x000000ffff0b0224 */ /* 0x000fca00078e000f */
[----:B------:R0:W-:Y:S01]  /*6370*/  @P0 STG.E.U16 desc[UR36][R10.64+0x42], R73 ;  /* 0x000042490a000986 */ /* 0x0001e2000c101524 */
[----:B------:R-:W-:Y:S02]  /*6380*/  ISETP.GT.AND P0, PT, R3, 0x8, P2 ;  /* 0x000000080300780c */ /* 0x000fe40001704270 */
[----:B------:R-:W-:-:S11]  /*6390*/  ISETP.GT.AND P2, PT, R4, 0x38, PT ;  /* 0x000000380400780c */ /* 0x000fd60003f44270 */
[----:B------:R-:W-:Y:S01]  /*63a0*/  @P0 STG.E.U16 desc[UR36][R8.64+0x40], R74 ;  /* 0x0000404a08000986 */ /* 0x000fe2000c101524 */
[----:B------:R-:W-:-:S13]  /*63b0*/  ISETP.GT.AND P0, PT, R3, 0x8, P1 ;  /* 0x000000080300780c */ /* 0x000fda0000f04270 */
        /* <DEDUP_REMOVED lines=9> */
[----:B------:R-:W-:-:S13]  /*6450*/  ISETP.GT.AND P0, PT, R3, 0x8, P5 ;  /* 0x000000080300780c */ /* 0x000fda0002f04270 */
[----:B------:R-:W-:Y:S01]  /*6460*/  @P0 STG.E.U16 desc[UR36][R8.64+0x50], R78 ;  /* 0x0000504e08000986 */ /* 0x000fe2000c101524 */
[----:B------:R-:W-:-:S13]  /*6470*/  ISETP.GT.AND P0, PT, R3, 0x8, P4 ;  /* 0x000000080300780c */ /* 0x000fda0002704270 */
[----:B------:R-:W-:Y:S01]  /*6480*/  @P0 STG.E.U16 desc[UR36][R8.64+0x52], R79 ;  /* 0x0000524f08000986 */ /* 0x000fe2000c101524 */
[----:B------:R-:W-:-:S13]  /*6490*/  ISETP.GT.AND P0, PT, R3, RZ, P3 ;  /* 0x000000ff0300720c */ /* 0x000fda0001f04270 */
[----:B0-----:R-:W-:Y:S02]  /*64a0*/  @P0 IMAD.MOV.U32 R10, RZ, RZ, R14 ;  /* 0x000000ffff0a0224 */ /* 0x001fe400078e000e */
[----:B------:R-:W-:-:S05]  /*64b0*/  @P0 IMAD.MOV.U32 R11, RZ, RZ, R15 ;  /* 0x000000ffff0b0224 */ /* 0x000fca00078e000f */
[----:B------:R0:W-:Y:S01]  /*64c0*/  @P0 STG.E.U16 desc[UR36][R10.64+0x60], R80 ;  /* 0x000060500a000986 */ /* 0x0001e2000c101524 */
[----:B------:R-:W-:-:S04]  /*64d0*/  ISETP.GT.AND P0, PT, R4, 0x31, PT ;  /* 0x000000310400780c */ /* 0x000fc80003f04270 */
        /* <DEDUP_REMOVED lines=8> */
[----:B------:R-:W-:-:S05]  /*6560*/  IADD3 R12, P1, R57, R8, RZ ;  /* 0x00000008390c7210 */ /* 0x000fca0007f3e0ff */
[----:B------:R-:W-:Y:S01]  /*6570*/  IMAD.X R13, R23, 0x1, R9, P1 ;  /* 0x00000001170d7824 */ /* 0x000fe200008e0609 */
[----:B------:R-:W-:-:S13]  /*6580*/  ISETP.GT.AND P1, PT, R3, RZ, P2 ;  /* 0x000000ff0300720c */ /* 0x000fda0001724270 */
[----:B------:R-:W-:Y:S01]  /*6590*/  @P1 STG.E.U16 desc[UR36][R14.64+0x70], R84 ;  /* 0x000070540e001986 */ /* 0x000fe2000c101524 */
[----:B------:R-:W-:-:S05]  /*65a0*/  IADD3 R20, P1, R57, R8, RZ ;  /* 0x0000000839147210 */ /* 0x000fca0007f3e0ff */
[----:B------:R-:W-:Y:S01]  /*65b0*/  IMAD.X R21, R23, 0x1, R9, P1 ;  /* 0x0000000117157824 */ /* 0x000fe200008e0609 */
[----:B0-----:R-:W-:-:S05]  /*65c0*/  IADD3 R10, P1, R57, R14, RZ ;  /* 0x0000000e390a7210 */ /* 0x001fca0007f3e0ff */
[----:B------:R-:W-:Y:S01]  /*65d0*/  IMAD.X R11, R23, 0x1, R15, P1 ;  /* 0x00000001170b7824 */ /* 0x000fe200008e060f */
[----:B------:R-:W-:-:S04]  /*65e0*/  ISETP.GT.AND P1, PT, R4, 0x39, PT ;  /* 0x000000390400780c */ /* 0x000fc80003f24270 */
[----:B------:R-:W-:-:S13]  /*65f0*/  ISETP.GT.AND P5, PT, R3, RZ, P1 ;  /* 0x000000ff0300720c */ /* 0x000fda0000fa4270 */
[----:B------:R-:W-:Y:S01]  /*6600*/  @P5 STG.E.U16 desc[UR36][R14.64+0x72], R85 ;  /* 0x000072550e005986 */ /* 0x000fe2000c101524 */
[----:B------:R-:W-:-:S13]  /*6610*/  ISETP.GT.AND P5, PT, R3, 0x8, P2 ;  /* 0x000000080300780c */ /* 0x000fda00017a4270 */
[----:B------:R-:W-:Y:S01]  /*6620*/  @P5 STG.E.U16 desc[UR36][R8.64+0x70], R86 ;  /* 0x0000705608005986 */ /* 0x000fe2000c101524 */
[----:B------:R-:W-:-:S13]  /*6630*/  ISETP.GT.AND P5, PT, R3, 0x8, P1 ;  /* 0x000000080300780c */ /* 0x000fda0000fa4270 */
[----:B------:R0:W-:Y:S01]  /*6640*/  @P5 STG.E.U16 desc[UR36][R8.64+0x72], R87 ;  /* 0x0000725708005986 */ /* 0x0001e2000c101524 */
[C---:B------:R-:W-:Y:S02]  /*6650*/  ISETP.GT.AND P5, PT, R3.reuse, 0x80, P6 ;  /* 0x000000800300780c */ /* 0x040fe400037a4270 */
[----:B------:R-:W-:-:S11]  /*6660*/  ISETP.GT.AND P6, PT, R3, 0x88, P6 ;  /* 0x000000880300780c */ /* 0x000fd600037c4270 */
[----:B------:R-:W-:Y:S01]  /*6670*/  @P5 STG.E.U16 desc[UR36][R10.64], R24 ;  /* 0x000000180a005986 */ /* 0x000fe2000c101524 */
[----:B------:R-:W-:-:S04]  /*6680*/  ISETP.GT.AND P5, PT, R4, 0x1, PT ;  /* 0x000000010400780c */ /* 0x000fc80003fa4270 */
[----:B------:R-:W-:-:S13]  /*6690*/  ISETP.GT.AND P5, PT, R3, 0x80, P5 ;  /* 0x000000800300780c */ /* 0x000fda0002fa4270 */
[----:B0-----:R-:W-:Y:S02]  /*66a0*/  @P5 IMAD.MOV.U32 R8, RZ, RZ, R10 ;  /* 0x000000ffff085224 */ /* 0x001fe400078e000a */
[----:B------:R-:W-:-:S05]  /*66b0*/  @P5 IMAD.MOV.U32 R9, RZ, RZ, R11 ;  /* 0x000000ffff095224 */ /* 0x000fca00078e000b */
[----:B------:R0:W-:Y:S01]  /*66c0*/  @P5 STG.E.U16 desc[UR36][R8.64+0x2], R25 ;  /* 0x0000021908005986 */ /* 0x0001e2000c101524 */
[----:B------:R-:W-:-:S03]  /*66d0*/  ISETP.NE.AND P5, PT, R5, RZ, PT ;  /* 0x000000ff0500720c */ /* 0x000fc60003fa5270 */
[----:B------:R-:W-:Y:S01]  /*66e0*/  @P6 STG.E.U16 desc[UR36][R12.64], R26 ;  /* 0x0000001a0c006986 */ /* 0x000fe2000c101524 */
[----:B------:R-:W-:-:S04]  /*66f0*/  ISETP.GT.AND P6, PT, R4, 0x1, PT ;  /* 0x000000010400780c */ /* 0x000fc80003fc4270 */
[----:B------:R-:W-:-:S13]  /*6700*/  ISETP.GT.AND P6, PT, R3, 0x88, P6 ;  /* 0x000000880300780c */ /* 0x000fda00037c4270 */
[----:B------:R-:W-:Y:S01]  /*6710*/  @P6 STG.E.U16 desc[UR36][R20.64+0x2], R27 ;  /* 0x0000021b14006986 */ /* 0x000fe2000c101524 */
[----:B------:R-:W-:-:S04]  /*6720*/  ISETP.GT.AND P6, PT, R4, 0x8, PT ;  /* 0x000000080400780c */ /* 0x000fc80003fc4270 */
[----:B------:R-:W-:-:S13]  /*6730*/  ISETP.GT.AND P6, PT, R3, 0x80, P6 ;  /* 0x000000800300780c */ /* 0x000fda00037c4270 */
[----:B0-----:R-:W-:Y:S02]  /*6740*/  @P6 IMAD.MOV.U32 R8, RZ, RZ, R10 ;  /* 0x000000ffff086224 */ /* 0x001fe400078e000a */
[----:B------:R-:W-:-:S05]  /*6750*/  @P6 IMAD.MOV.U32 R9, RZ, RZ, R11 ;  /* 0x000000ffff096224 */ /* 0x000fca00078e000b */
[----:B------:R0:W-:Y:S01]  /*6760*/  @P6 STG.E.U16 desc[UR36][R8.64+0x10], R28 ;  /* 0x0000101c08006986 */ /* 0x0001e2000c101524 */
[----:B------:R-:W-:-:S04]  /*6770*/  ISETP.GT.AND P6, PT, R4, 0x9, PT ;  /* 0x000000090400780c */ /* 0x000fc80003fc4270 */
[----:B------:R-:W-:-:S13]  /*6780*/  ISETP.GT.AND P6, PT, R3, 0x80, P6 ;  /* 0x000000800300780c */ /* 0x000fda00037c4270 */
[----:B0-----:R-:W-:Y:S02]  /*6790*/  @P6 IMAD.MOV.U32 R8, RZ, RZ, R10 ;  /* 0x000000ffff086224 */ /* 0x001fe400078e000a */
[----:B------:R-:W-:-:S05]  /*67a0*/  @P6 IMAD.MOV.U32 R9, RZ, RZ, R11 ;  /* 0x000000ffff096224 */ /* 0x000fca00078e000b */
[----:B------:R0:W-:Y:S01]  /*67b0*/  @P6 STG.E.U16 desc[UR36][R8.64+0x12], R29 ;  /* 0x0000121d08006986 */ /* 0x0001e2000c101524 */
[----:B------:R-:W-:-:S04]  /*67c0*/  ISETP.GT.AND P6, PT, R4, 0x8, PT ;  /* 0x000000080400780c */ /* 0x000fc80003fc4270 */
[----:B------:R-:W-:-:S13]  /*67d0*/  ISETP.GT.AND P6, PT, R3, 0x88, P6 ;  /* 0x000000880300780c */ /* 0x000fda00037c4270 */
        /* <DEDUP_REMOVED lines=27> */
[----:B0-----:R-:W-:Y:S01]  /*6990*/  @P6 IMAD.MOV.U32 R8, RZ, RZ, R10 ;  /* 0x000000ffff086224 */ /* 0x001fe200078e000a */
[----:B------:R-:W-:-:S05]  /*69a0*/  @P6 MOV R9, R11 ;  /* 0x0000000b00096202 */ /* 0x000fca0000000f00 */
        /* <DEDUP_REMOVED lines=16> */
[----:B------:R-:W-:Y:S01]  /*6ab0*/  @P6 STG.E.U16 desc[UR36][R8.64+0x42], R41 ;  /* 0x0000422908006986 */ /* 0x000fe2000c101524 */
[----:B------:R-:W-:-:S04]  /*6ac0*/  ISETP.GT.AND P6, PT, R4, 0x20, PT ;  /* 0x000000200400780c */ /* 0x000fc80003fc4270 */
[----:B------:R-:W-:-:S13]  /*6ad0*/  ISETP.GT.AND P6, PT, R3, 0x88, P6 ;  /* 0x000000880300780c */ /* 0x000fda00037c4270 */
[----:B------:R-:W-:Y:S01]  /*6ae0*/  @P6 STG.E.U16 desc[UR36][R6.64+0x40], R42 ;  /* 0x0000402a06006986 */ /* 0x000fe2000c101524 */
[----:B------:R-:W-:-:S04]  /*6af0*/  ISETP.GT.AND P6, PT, R4, 0x21, PT ;  /* 0x000000210400780c */ /* 0x000fc80003fc4270 */
[----:B------:R-:W-:-:S13]  /*6b00*/  ISETP.GT.AND P6, PT, R3, 0x88, P6 ;  /* 0x000000880300780c */ /* 0x000fda00037c4270 */
[----:B------:R-:W-:Y:S02]  /*6b10*/  @P6 IMAD.MOV.U32 R4, RZ, RZ, R6 ;  /* 0x000000ffff046224 */ /* 0x000fe400078e0006 */
[----:B------:R-:W-:-:S05]  /*6b20*/  @P6 IMAD.MOV.U32 R5, RZ, RZ, R7 ;  /* 0x000000ffff056224 */ /* 0x000fca00078e0007 */
[----:B------:R0:W-:Y:S01]  /*6b30*/  @P6 STG.E.U16 desc[UR36][R4.64+0x42], R43 ;  /* 0x0000422b04006986 */ /* 0x0001e2000c101524 */
[C---:B------:R-:W-:Y:S02]  /*6b40*/  ISETP.GT.AND P6, PT, R3.reuse, 0x80, P5 ;  /* 0x000000800300780c */ /* 0x040fe40002fc4270 */
[----:B------:R-:W-:-:S11]  /*6b50*/  ISETP.GT.AND P5, PT, R3, 0x88, P5 ;  /* 0x000000880300780c */ /* 0x000fd60002fa4270 */
[----:B0-----:R-:W-:Y:S02]  /*6b60*/  @P6 IMAD.MOV.U32 R4, RZ, RZ, R10 ;  /* 0x000000ffff046224 */ /* 0x001fe400078e000a */
[----:B------:R-:W-:-:S05]  /*6b70*/  @P6 IMAD.MOV.U32 R5, RZ, RZ, R11 ;  /* 0x000000ffff056224 */ /* 0x000fca00078e000b */
[----:B------:R0:W-:Y:S01]  /*6b80*/  @P6 STG.E.U16 desc[UR36][R4.64+0x50], R44 ;  /* 0x0000502c04006986 */ /* 0x0001e2000c101524 */
[C---:B------:R-:W-:Y:S02]  /*6b90*/  ISETP.GT.AND P6, PT, R3.reuse, 0x80, P4 ;  /* 0x000000800300780c */ /* 0x040fe400027c4270 */
[----:B------:R-:W-:-:S11]  /*6ba0*/  ISETP.GT.AND P4, PT, R3, 0x88, P4 ;  /* 0x000000880300780c */ /* 0x000fd60002784270 */
[----:B0-----:R-:W-:Y:S02]  /*6bb0*/  @P6 IMAD.MOV.U32 R4, RZ, RZ, R10 ;  /* 0x000000ffff046224 */ /* 0x001fe400078e000a */
[----:B------:R-:W-:-:S05]  /*6bc0*/  @P6 IMAD.MOV.U32 R5, RZ, RZ, R11 ;  /* 0x000000ffff056224 */ /* 0x000fca00078e000b */
[----:B------:R0:W-:Y:S02]  /*6bd0*/  @P6 STG.E.U16 desc[UR36][R4.64+0x52], R45 ;  /* 0x0000522d04006986 */ /* 0x0001e4000c101524 */
[----:B0-----:R-:W-:Y:S02]  /*6be0*/  @P5 IMAD.MOV.U32 R4, RZ, RZ, R6 ;  /* 0x000000ffff045224 */ /* 0x001fe400078e0006 */
[----:B------:R-:W-:-:S05]  /*6bf0*/  @P5 IMAD.MOV.U32 R5, RZ, RZ, R7 ;  /* 0x000000ffff055224 */ /* 0x000fca00078e0007 */
[----:B------:R0:W-:Y:S01]  /*6c00*/  @P5 STG.E.U16 desc[UR36][R4.64+0x50], R46 ;  /* 0x0000502e04005986 */ /* 0x0001e2000c101524 */
[C---:B------:R-:W-:Y:S02]  /*6c10*/  ISETP.GT.AND P5, PT, R3.reuse, 0x80, P3 ;  /* 0x000000800300780c */ /* 0x040fe40001fa4270 */
[----:B------:R-:W-:Y:S01]  /*6c20*/  ISETP.GT.AND P3, PT, R3, 0x88, P3 ;  /* 0x000000880300780c */ /* 0x000fe20001f64270 */
        /* <DEDUP_REMOVED lines=17> */
[----:B------:R0:W-:Y:S02]  /*6d40*/  @P3 STG.E.U16 desc[UR36][R4.64+0x60], R50 ;  /* 0x0000603204003986 */ /* 0x0001e4000c101524 */
[----:B0-----:R-:W-:Y:S02]  /*6d50*/  @P0 IMAD.MOV.U32 R4, RZ, RZ, R6 ;  /* 0x000000ffff040224 */ /* 0x001fe400078e0006 */
[----:B------:R-:W-:-:S05]  /*6d60*/  @P0 IMAD.MOV.U32 R5, RZ, RZ, R7 ;  /* 0x000000ffff050224 */ /* 0x000fca00078e0007 */
[----:B------:R0:W-:Y:S02]  /*6d70*/  @P0 STG.E.U16 desc[UR36][R4.64+0x62], R51 ;  /* 0x0000623304000986 */ /* 0x0001e4000c101524 */
[----:B0-----:R-:W-:Y:S02]  /*6d80*/  @P5 IMAD.MOV.U32 R4, RZ, RZ, R10 ;  /* 0x000000ffff045224 */ /* 0x001fe400078e000a */
[----:B------:R-:W-:-:S05]  /*6d90*/  @P5 IMAD.MOV.U32 R5, RZ, RZ, R11 ;  /* 0x000000ffff055224 */ /* 0x000fca00078e000b */
[----:B------:R0:W-:Y:S04]  /*6da0*/  @P5 STG.E.U16 desc[UR36][R4.64+0x70], R52 ;  /* 0x0000703404005986 */ /* 0x0001e8000c101524 */
[----:B------:R1:W-:Y:S01]  /*6db0*/  @P4 STG.E.U16 desc[UR36][R10.64+0x72], R53 ;  /* 0x000072350a004986 */ /* 0x0003e2000c101524 */
[----:B0-----:R-:W-:Y:S02]  /*6dc0*/  @P2 IMAD.MOV.U32 R4, RZ, RZ, R6 ;  /* 0x000000ffff042224 */ /* 0x001fe400078e0006 */
[----:B------:R-:W-:-:S05]  /*6dd0*/  @P2 IMAD.MOV.U32 R5, RZ, RZ, R7 ;  /* 0x000000ffff052224 */ /* 0x000fca00078e0007 */
[----:B------:R1:W-:Y:S04]  /*6de0*/  @P2 STG.E.U16 desc[UR36][R4.64+0x70], R54 ;  /* 0x0000703604002986 */ /* 0x0003e8000c101524 */
[----:B------:R1:W-:Y:S02]  /*6df0*/  @P1 STG.E.U16 desc[UR36][R6.64+0x72], R55 ;  /* 0x0000723706001986 */ /* 0x0003e4000c101524 */
.L_x_152:
[----:B------:R-:W-:Y:S05]  /*6e00*/  BSYNC B0 ;  /* 0x0000000000007941 */ /* 0x000fea0003800000 */
.L_x_28:
[----:B------:R-:W-:Y:S01]  /*6e10*/  ULDC UR4, c[0x0][0xc] ;  /* 0x0000030000047ab9 */ /* 0x000fe20000000800 */
[----:B------:R-:W-:Y:S01]  /*6e20*/  ULDC UR5, c[0x0][0x10] ;  /* 0x0000040000057ab9 */ /* 0x000fe20000000800 */
[----:B------:R-:W2:Y:S01]  /*6e30*/  LDC R3, c[0x0][0x14] ;  /* 0x00000500ff037b82 */ /* 0x000ea20000000800 */
[----:B------:R-:W-:Y:S01]  /*6e40*/  UIMAD.WIDE.U32 UR4, UR4, UR5, URZ ;  /* 0x00000005040472a5 */ /* 0x000fe2000f8e003f */
[----:B------:R-:W-:Y:S02]  /*6e50*/  IMAD.MOV.U32 R90, RZ, RZ, -0x1 ;  /* 0xffffffffff5a7424 */ /* 0x000fe400078e00ff */
[----:B------:R-:W-:-:S03]  /*6e60*/  IMAD.MOV.U32 R23, RZ, RZ, -0x1 ;  /* 0xffffffffff177424 */ /* 0x000fc600078e00ff */
[----:B--2---:R-:W-:-:S04]  /*6e70*/  IMAD.WIDE.U32 R16, R3, UR4, R16 ;  /* 0x0000000403107c25 */ /* 0x004fc8000f8e0010 */
[----:B------:R-:W-:Y:S01]  /*6e80*/  IMAD R3, R3, UR5, RZ ;  /* 0x0000000503037c24 */ /* 0x000fe2000f8e02ff */
[----:B------:R-:W-:Y:S02]  /*6e90*/  ULDC.64 UR4, c[0x0][0x650] ;  /* 0x0001940000047ab9 */ /* 0x000fe40000000a00 */
[----:B------:R-:W-:Y:S01]  /*6ea0*/  ISETP.GE.U32.AND P0, PT, R16, UR4, PT ;  /* 0x0000000410007c0c */ /* 0x000fe2000bf06070 */
[--C-:B------:R-:W-:Y:S01]  /*6eb0*/  IMAD.IADD R17, R17, 0x1, R3.reuse ;  /* 0x0000000111117824 */ /* 0x100fe200078e0203 */
[----:B------:R-:W-:-:S04]  /*6ec0*/  PRMT R3, RZ, 0x7610, R3 ;  /* 0x00007610ff037816 */ /* 0x000fc80000000003 */
[----:B------:R-:W-:-:S13]  /*6ed0*/  ISETP.GE.U32.AND.EX P0, PT, R17, UR5, PT, P0 ;  /* 0x0000000511007c0c */ /* 0x000fda000bf06100 */
[----:B------:R-:W-:Y:S05]  /*6ee0*/  @P0 BRA `(.L_x_153) ;  /* 0x0000000400640947 */ /* 0x000fea0003800000 */
[----:B0-----:R-:W0:Y:S01]  /*6ef0*/  S2R R12, SR_CTAID.X ;  /* 0x00000000000c7919 */ /* 0x001e220000002500 */
[----:B-1--4-:R-:W1:Y:S01]  /*6f00*/  LDC.64 R10, c[0x0][0x628] ;  /* 0x00018a00ff0a7b82 */ /* 0x012e620000000a00 */
[----:B------:R-:W-:Y:S01]  /*6f10*/  ULDC UR4, c[0x0][0x150] ;  /* 0x0000540000047ab9 */ /* 0x000fe20000000800 */
[----:B------:R-:W-:Y:S01]  /*6f20*/  IMAD.MOV.U32 R8, RZ, RZ, R16 ;  /* 0x000000ffff087224 */ /* 0x000fe200078e0010 */
[----:B------:R-:W2:Y:S01]  /*6f30*/  S2R R24, SR_CTAID.Y ;  /* 0x0000000000187919 */ /* 0x000ea20000002600 */
[----:B------:R-:W-:-:S04]  /*6f40*/  IMAD.MOV.U32 R9, RZ, RZ, R17 ;  /* 0x000000ffff097224 */ /* 0x000fc800078e0011 */
[----:B------:R-:W4:Y:S08]  /*6f50*/  LDC R21, c[0x0][0x144] ;  /* 0x00005100ff157b82 */ /* 0x000f300000000800 */
[----:B------:R-:W2:Y:S08]  /*6f60*/  LDC R0, c[0x0][0x630] ;  /* 0x00018c00ff007b82 */ /* 0x000eb00000000800 */
[----:B------:R-:W2:Y:S01]  /*6f70*/  LDC.64 R14, c[0x0][0x620] ;  /* 0x00018800ff0e7b82 */ /* 0x000ea20000000a00 */
[----:B-1----:R-:W-:-:S04]  /*6f80*/  ISETP.NE.U32.AND P0, PT, R10, RZ, PT ;  /* 0x000000ff0a00720c */ /* 0x002fc80003f05070 */
[----:B------:R-:W-:Y:S02]  /*6f90*/  ISETP.NE.AND.EX P0, PT, R11, RZ, PT, P0 ;  /* 0x000000ff0b00720c */ /* 0x000fe40003f05300 */
[----:B0-----:R-:W-:-:S05]  /*6fa0*/  I2FP.F32.U32 R3, R12 ;  /* 0x0000000c00037245 */ /* 0x001fca0000201000 */
[----:B------:R-:W-:-:S04]  /*6fb0*/  FMUL R3, R3, UR4 ;  /* 0x0000000403037c20 */ /* 0x000fc80008400000 */
[----:B------:R0:W1:Y:S02]  /*6fc0*/  F2I.U32.TRUNC.NTZ R20, R3 ;  /* 0x0000000300147305 */ /* 0x000064000020f000 */
[----:B----4-:R-:W-:Y:S05]  /*6fd0*/  @!P0 BRA `(.L_x_154) ;  /* 0x0000000000288947 */ /* 0x010fea0003800000 */
[----:B0-----:R-:W0:Y:S02]  /*6fe0*/  LDC R3, c[0x0][0x634] ;  /* 0x00018d00ff037b82 */ /* 0x001e240000000800 */
        /* <DEDUP_REMOVED lines=9> */
.L_x_154:
[----:B------:R-:W4:Y:S01]  /*7080*/  LDC.64 R28, c[0x0][0x640] ;  /* 0x00019000ff1c7b82 */ /* 0x000f220000000a00 */
[-CC-:B--2---:R-:W-:Y:S01]  /*7090*/  SHF.R.U64 R23, R8, R0.reuse, R9.reuse ;  /* 0x0000000008177219 */ /* 0x184fe20000001209 */
[----:B-1----:R-:W-:Y:S01]  /*70a0*/  IMAD.MOV R20, RZ, RZ, -R20 ;  /* 0x000000ffff147224 */ /* 0x002fe200078e0a14 */
[----:B------:R-:W-:Y:S01]  /*70b0*/  SHF.R.U32.HI R0, RZ, R0, R9 ;  /* 0x00000000ff007219 */ /* 0x000fe20000011609 */
[----:B------:R-:W-:Y:S01]  /*70c0*/  ULDC UR4, c[0x0][0x154] ;  /* 0x0000550000047ab9 */ /* 0x000fe20000000800 */
[----:B0-----:R-:W-:Y:S01]  /*70d0*/  IADD3 R3, P0, RZ, -R23, RZ ;  /* 0x80000017ff037210 */ /* 0x001fe20007f1e0ff */
[----:B------:R-:W-:Y:S02]  /*70e0*/  IMAD R21, R21, R20, R12 ;  /* 0x0000001415157224 */ /* 0x000fe400078e020c */
[----:B------:R-:W0:Y:S01]  /*70f0*/  LDC R6, c[0x0][0x618] ;  /* 0x00018600ff067b82 */ /* 0x000e220000000800 */
[----:B------:R-:W-:Y:S02]  /*7100*/  IMAD.MOV.U32 R7, RZ, RZ, 0x1 ;  /* 0x00000001ff077424 */ /* 0x000fe400078e00ff */
[----:B------:R-:W-:-:S04]  /*7110*/  IMAD.X R5, RZ, RZ, ~R0, P0 ;  /* 0x000000ffff057224 */ /* 0x000fc800000e0e00 */
[-C--:B------:R-:W-:Y:S01]  /*7120*/  IMAD R0, R5, R14.reuse, RZ ;  /* 0x0000000e05007224 */ /* 0x080fe200078e02ff */
[----:B------:R-:W1:Y:S01]  /*7130*/  LDC R8, c[0x0][0x608] ;  /* 0x00018200ff087b82 */ /* 0x000e620000000800 */
[----:B------:R-:W-:-:S04]  /*7140*/  IMAD.WIDE.U32 R4, R3, R14, R16 ;  /* 0x0000000e03047225 */ /* 0x000fc800078e0010 */
[----:B------:R-:W-:Y:S01]  /*7150*/  IMAD R3, R3, R15, R0 ;  /* 0x0000000f03037224 */ /* 0x000fe200078e0200 */
[----:B------:R-:W-:Y:S02]  /*7160*/  I2FP.F32.U32 R0, R24 ;  /* 0x0000001800007245 */ /* 0x000fe40000201000 */
[----:B------:R-:W2:Y:S01]  /*7170*/  LDC R26, c[0x0][0x658] ;  /* 0x00019600ff1a7b82 */ /* 0x000ea20000000800 */
[----:B------:R-:W-:Y:S01]  /*7180*/  IMAD.IADD R3, R5, 0x1, R3 ;  /* 0x0000000105037824 */ /* 0x000fe200078e0203 */
[----:B----4-:R-:W-:Y:S01]  /*7190*/  ISETP.NE.U32.AND P0, PT, R28, RZ, PT ;  /* 0x000000ff1c00720c */ /* 0x010fe20003f05070 */
[----:B------:R-:W-:Y:S01]  /*71a0*/  FMUL R0, R0, UR4 ;  /* 0x0000000400007c20 */ /* 0x000fe20008400000 */
[----:B------:R-:W-:Y:S02]  /*71b0*/  IMAD.MOV.U32 R5, RZ, RZ, -0x1 ;  /* 0xffffffffff057424 */ /* 0x000fe400078e00ff */
[----:B------:R-:W-:Y:S01]  /*71c0*/  ISETP.NE.AND.EX P0, PT, R29, RZ, PT, P0 ;  /* 0x000000ff1d00720c */ /* 0x000fe20003f05300 */
[----:B------:R4:W2:Y:S01]  /*71d0*/  F2I.U32.TRUNC.NTZ R13, R0 ;  /* 0x00000000000d7305 */ /* 0x0008a2000020f000 */
[----:B------:R-:W3:Y:S01]  /*71e0*/  LDC R15, c[0x0][0x148] ;  /* 0x00005200ff0f7b82 */ /* 0x000ee20000000800 */
[----:B0-----:R-:W-:-:S02]  /*71f0*/  SHF.R.U64 R12, R4, R6, R3 ;  /* 0x00000006040c7219 */ /* 0x001fc40000001203 */
[----:B------:R-:W-:-:S05]  /*7200*/  SHF.R.U32.HI R3, RZ, R6, R3 ;  /* 0x00000006ff037219 */ /* 0x000fca0000011603 */
[----:B------:R-:W0:Y:S01]  /*7210*/  LDC R20, c[0x0][0x600] ;  /* 0x00018000ff147b82 */ /* 0x000e220000000800 */
[-CC-:B-1----:R-:W-:Y:S02]  /*7220*/  SHF.R.U64 R10, R12, R8.reuse, R3.reuse ;  /* 0x000000080c0a7219 */ /* 0x182fe40000001203 */
[----:B------:R-:W-:-:S05]  /*7230*/  SHF.R.U32.HI R3, RZ, R8, R3 ;  /* 0x00000008ff037219 */ /* 0x000fca0000011603 */
[----:B------:R-:W1:Y:S01]  /*7240*/  LDC R27, c[0x0][0x648] ;  /* 0x00019200ff1b7b82 */ /* 0x000e620000000800 */
[-C--:B--2---:R-:W-:Y:S02]  /*7250*/  SHF.L.U32 R4, R5, R26.reuse, RZ ;  /* 0x0000001a05047219 */ /* 0x084fe400000006ff */
[-CC-:B------:R-:W-:Y:S02]  /*7260*/  SHF.R.U64 R14, R10, R26.reuse, R3.reuse ;  /* 0x0000001a0a0e7219 */ /* 0x180fe40000001203 */
[----:B------:R-:W-:Y:S02]  /*7270*/  SHF.R.U32.HI R5, RZ, R26, R3 ;  /* 0x0000001aff057219 */ /* 0x000fe40000011603 */
[----:B------:R-:W-:Y:S01]  /*7280*/  LOP3.LUT R25, RZ, R4, RZ, 0x33, !PT ;  /* 0x00000004ff197212 */ /* 0x000fe200078e33ff */
[----:B------:R-:W2:Y:S01]  /*7290*/  LDC R30, c[0x0][0x638] ;  /* 0x00018e00ff1e7b82 */ /* 0x000ea20000000800 */
[----:B------:R-:W-:Y:S01]  /*72a0*/  SHF.L.U32 R26, R7, R26, RZ ;  /* 0x0000001a071a7219 */ /* 0x000fe200000006ff */
[----:B------:R-:W-:-:S06]  /*72b0*/  IMAD.MOV.U32 R4, RZ, RZ, R14 ;  /* 0x000000ffff047224 */ /* 0x000fcc00078e000e */
[----:B------:R-:W0:Y:S01]  /*72c0*/  LDC R31, c[0x0][0x610] ;  /* 0x00018400ff1f7b82 */ /* 0x000e220000000800 */
[----:B----4-:R-:W-:Y:S05]  /*72d0*/  @!P0 BRA `(.L_x_155) ;  /* 0x0000000000288947 */ /* 0x010fea0003800000 */
[----:B------:R-:W4:Y:S02]  /*72e0*/  LDC R3, c[0x0][0x64c] ;  /* 0x00019300ff037b82 */ /* 0x000f240000000800 */
[----:B----4-:R-:W-:-:S05]  /*72f0*/  IADD3 R3, P0, R14, R3, RZ ;  /* 0x000000030e037210 */ /* 0x010fca0007f1e0ff */
[----:B------:R-:W-:-:S04]  /*7300*/  IMAD.X R11, RZ, RZ, R5, P0 ;  /* 0x000000ffff0b7224 */ /* 0x000fc800000e0605 */
[----:B------:R-:W-:-:S04]  /*7310*/  IMAD.WIDE.U32 R4, R11, R28, RZ ;  /* 0x0000001c0b047225 */ /* 0x000fc800078e00ff */
[----:B------:R-:W-:-:S04]  /*7320*/  IMAD.WIDE.U32 R6, P0, R3, R29, R4 ;  /* 0x0000001d03067225 */ /* 0x000fc80007800004 */
[----:B------:R-:W-:Y:S01]  /*7330*/  IMAD.WIDE.U32 R4, R3, R28, RZ ;  /* 0x0000001c03047225 */ /* 0x000fe200078e00ff */
[----:B------:R-:W-:-:S03]  /*7340*/  MOV R8, R7 ;  /* 0x0000000700087202 */ /* 0x000fc60000000f00 */
[----:B------:R-:W-:Y:S01]  /*7350*/  IMAD.X R9, RZ, RZ, RZ, P0 ;  /* 0x000000ffff097224 */ /* 0x000fe200000e06ff */
[----:B------:R-:W-:-:S05]  /*7360*/  IADD3 RZ, P0, R5, R6, RZ ;  /* 0x0000000605ff7210 */ /* 0x000fca0007f1e0ff */
[----:B------:R-:W-:-:S08]  /*7370*/  IMAD.WIDE.U32.X R4, R11, R29, R8, P0 ;  /* 0x0000001d0b047225 */ /* 0x000fd000000e0408 */
.L_x_155:
[----:B------:R-:W-:Y:S01]  /*7380*/  ISETP.NE.AND P0, PT, R2, 0x1, PT ;  /* 0x000000010200780c */ /* 0x000fe20003f05270 */
[----:B0-----:R-:W-:Y:S01]  /*7390*/  VIADD R7, R20, 0xffffffff ;  /* 0xffffffff14077836 */ /* 0x001fe20000000000 */
[----:B-1----:R-:W-:Y:S01]  /*73a0*/  SHF.R.U64 R0, R4, R27, R5 ;  /* 0x0000001b04007219 */ /* 0x002fe20000001205 */
[----:B------:R-:W-:Y:S01]  /*73b0*/  IMAD.MOV R13, RZ, RZ, -R13 ;  /* 0x000000ffff0d7224 */ /* 0x000fe200078e0a0d */
[----:B------:R-:W-:Y:S01]  /*73c0*/  LOP3.LUT R5, R10, R25, RZ, 0xc0, !PT ;  /* 0x000000190a057212 */ /* 0x000fe200078ec0ff */
[----:B------:R-:W-:Y:S01]  /*73d0*/  IMAD.MOV.U32 R4, RZ, RZ, 0x1 ;  /* 0x00000001ff047424 */ /* 0x000fe200078e00ff */
[----:B------:R-:W-:Y:S01]  /*73e0*/  LOP3.LUT R12, R12, R7, RZ, 0xc0, !PT ;  /* 0x000000070c0c7212 */ /* 0x000fe200078ec0ff */
[----:B------:R-:W-:Y:S02]  /*73f0*/  IMAD.MOV R3, RZ, RZ, -R0 ;  /* 0x000000ffff037224 */ /* 0x000fe400078e0a00 */
[----:B------:R-:W-:Y:S02]  /*7400*/  IMAD R0, R26, R0, R5 ;  /* 0x000000001a007224 */ /* 0x000fe400078e0205 */
[----:B--2---:R-:W-:-:S02]  /*7410*/  IMAD R3, R3, R30, R14 ;  /* 0x0000001e03037224 */ /* 0x004fc400078e020e */
[----:B---3--:R-:W-:Y:S02]  /*7420*/  @P0 IMAD R21, R15, R13, R24 ;  /* 0x0000000d0f150224 */ /* 0x008fe400078e0218 */
[----:B------:R-:W-:Y:S01]  /*7430*/  IMAD R5, R3, R20, R12 ;  /* 0x0000001403057224 */ /* 0x000fe200078e020c */
[----:B------:R-:W-:Y:S01]  /*7440*/  PRMT R3, R4, 0x7610, R3 ;  /* 0x0000761004037816 */ /* 0x000fe20000000003 */
[----:B------:R-:W-:-:S05]  /*7450*/  IMAD R0, R0, R31, R21 ;  /* 0x0000001f00007224 */ /* 0x000fca00078e0215 */
[----:B------:R-:W-:Y:S02]  /*7460*/  SEL R90, R5, R0, !P0 ;  /* 0x00000000055a7207 */ /* 0x000fe40004000000 */
[----:B------:R-:W-:-:S07]  /*7470*/  SEL R0, R0, R5, !P0 ;  /* 0x0000000500007207 */ /* 0x000fce0004000000 */
.L_x_153:
[----:B------:R-:W-:Y:S01]  /*7480*/  LOP3.LUT P0, RZ, R3, 0xff, RZ, 0xc0, !PT ;  /* 0x000000ff03ff7812 */ /* 0x000fe2000780c0ff */
[----:B------:R-:W-:-:S12]  /*7490*/  IMAD.MOV.U32 R94, RZ, RZ, R0 ;  /* 0x000000ffff5e7224 */ /* 0x000fd800078e0000 */
[----:B------:R-:W-:Y:S05]  /*74a0*/  @P0 BRA `(.L_x_156) ;  /* 0xffffff9800ac0947 */ /* 0x000fea000383ffff */
[----:B------:R-:W-:Y:S05]  /*74b0*/  EXIT ;  /* 0x000000000000794d */ /* 0x000fea0003800000 */
.L_x_3:
[----:B0-----:R-:W-:Y:S01]  /*74c0*/  ULDC.64 UR4, c[0x0][0x650] ;  /* 0x0001940000047ab9 */ /* 0x001fe20000000a00 */
        /* <DEDUP_REMOVED lines=25> */
.L_x_158:
[--C-:B------:R-:W-:Y:S01]  /*7660*/  SHF.R.U64 R12, R10, R14, R11.reuse ;  /* 0x0000000e0a0c7219 */ /* 0x100fe2000000120b */
[----:B------:R-:W0:Y:S01]  /*7670*/  LDC R22, c[0x0][0x618] ;  /* 0x00018600ff167b82 */ /* 0x000e220000000800 */
[----:B------:R-:W-:Y:S01]  /*7680*/  I2FP.F32.U32 R6, R4 ;  /* 0x0000000400067245 */ /* 0x000fe20000201000 */
[----:B------:R-:W-:Y:S01]  /*7690*/  ULDC UR4, c[0x0][0x150] ;  /* 0x0000540000047ab9 */ /* 0x000fe20000000800 */
[----:B------:R-:W-:Y:S02]  /*76a0*/  SHF.R.U32.HI R5, RZ, R14, R11 ;  /* 0x0000000eff057219 */ /* 0x000fe4000001160b */
[----:B------:R-:W-:Y:S01]  /*76b0*/  IADD3 R9, P0, RZ, -R12, RZ ;  /* 0x8000000cff097210 */ /* 0x000fe20007f1e0ff */
[----:B------:R-:W-:Y:S01]  /*76c0*/  FMUL R11, R6, UR4 ;  /* 0x00000004060b7c20 */ /* 0x000fe20008400000 */
[----:B------:R-:W-:Y:S01]  /*76d0*/  ULDC UR4, c[0x0][0x154] ;  /* 0x0000550000047ab9 */ /* 0x000fe20000000800 */
[----:B------:R-:W1:Y:S02]  /*76e0*/  LDC.64 R24, c[0x0][0x640] ;  /* 0x00019000ff187b82 */ /* 0x000e640000000a00 */
[----:B------:R-:W-:-:S02]  /*76f0*/  IMAD.X R5, RZ, RZ, ~R5, P0 ;  /* 0x000000ffff057224 */ /* 0x000fc400000e0e05 */
[----:B------:R-:W2:Y:S01]  /*7700*/  F2I.U32.TRUNC.NTZ R11, R11 ;  /* 0x0000000b000b7305 */ /* 0x000ea2000020f000 */
[----:B------:R-:W-:-:S03]  /*7710*/  IMAD.WIDE.U32 R6, R9, R20, R16 ;  /* 0x0000001409067225 */ /* 0x000fc600078e0010 */
[----:B------:R-:W3:Y:S01]  /*7720*/  LDC R13, c[0x0][0x144] ;  /* 0x00005100ff0d7b82 */ /* 0x000ee20000000800 */
[----:B------:R-:W-:-:S04]  /*7730*/  IMAD R8, R5, R20, RZ ;  /* 0x0000001405087224 */ /* 0x000fc800078e02ff */
[----:B------:R-:W-:Y:S02]  /*7740*/  IMAD R5, R9, R21, R8 ;  /* 0x0000001509057224 */ /* 0x000fe400078e0208 */
[----:B------:R-:W-:Y:S01]  /*7750*/  IMAD.MOV.U32 R8, RZ, RZ, -0x1 ;  /* 0xffffffffff087424 */ /* 0x000fe200078e00ff */
[----:B------:R-:W4:Y:S01]  /*7760*/  LDC R14, c[0x0][0x608] ;  /* 0x00018200ff0e7b82 */ /* 0x000f220000000800 */
[----:B------:R-:W-:Y:S01]  /*7770*/  IMAD.IADD R5, R7, 0x1, R5 ;  /* 0x0000000107057824 */ /* 0x000fe200078e0205 */
[----:B------:R-:W-:-:S04]  /*7780*/  I2FP.F32.U32 R7, R3 ;  /* 0x0000000300077245 */ /* 0x000fc80000201000 */
[-C--:B0-----:R-:W-:Y:S01]  /*7790*/  SHF.R.U64 R10, R6, R22.reuse, R5 ;  /* 0x00000016060a7219 */ /* 0x081fe20000001205 */
[----:B--2---:R-:W-:Y:S01]  /*77a0*/  IMAD.MOV R6, RZ, RZ, -R11 ;  /* 0x000000ffff067224 */ /* 0x004fe200078e0a0b */
[----:B------:R-:W0:Y:S01]  /*77b0*/  LDC R9, c[0x0][0x658] ;  /* 0x00019600ff097b82 */ /* 0x000e220000000800 */
[----:B-1----:R-:W-:Y:S01]  /*77c0*/  ISETP.NE.U32.AND P0, PT, R24, RZ, PT ;  /* 0x000000ff1800720c */ /* 0x002fe20003f05070 */
[----:B------:R-:W-:Y:S01]  /*77d0*/  FMUL R7, R7, UR4 ;  /* 0x0000000407077c20 */ /* 0x000fe20008400000 */
[----:B------:R-:W-:Y:S02]  /*77e0*/  SHF.R.U32.HI R5, RZ, R22, R5 ;  /* 0x00000016ff057219 */ /* 0x000fe40000011605 */
[----:B------:R-:W-:-:S03]  /*77f0*/  ISETP.NE.AND.EX P0, PT, R25, RZ, PT, P0 ;  /* 0x000000ff1900720c */ /* 0x000fc60003f05300 */
[----:B------:R-:W1:Y:S01]  /*7800*/  LDC R20, c[0x0][0x148] ;  /* 0x00005200ff147b82 */ /* 0x000e620000000800 */
[----:B---3--:R-:W-:Y:S02]  /*7810*/  IMAD R23, R13, R6, R4 ;  /* 0x000000060d177224 */ /* 0x008fe400078e0204 */
[----:B------:R-:W-:-:S05]  /*7820*/  IMAD.MOV.U32 R6, RZ, RZ, 0x1 ;  /* 0x00000001ff067424 */ /* 0x000fca00078e00ff */
[----:B------:R-:W2:Y:S01]  /*7830*/  LDC R21, c[0x0][0x600] ;  /* 0x00018000ff157b82 */ /* 0x000ea20000000800 */
[-CC-:B----4-:R-:W-:Y:S02]  /*7840*/  SHF.R.U64 R13, R10, R14.reuse, R5.reuse ;  /* 0x0000000e0a0d7219 */ /* 0x190fe40000001205 */
[----:B------:R-:W-:Y:S02]  /*7850*/  SHF.R.U32.HI R4, RZ, R14, R5 ;  /* 0x0000000eff047219 */ /* 0x000fe40000011605 */
[----:B------:R3:W4:Y:S03]  /*7860*/  F2I.U32.TRUNC.NTZ R14, R7 ;  /* 0x00000007000e7305 */ /* 0x000726000020f000 */
[----:B------:R-:W1:Y:S01]  /*7870*/  LDC R26, c[0x0][0x648] ;  /* 0x00019200ff1a7b82 */ /* 0x000e620000000800 */
[-C--:B0-----:R-:W-:Y:S02]  /*7880*/  SHF.R.U64 R15, R13, R9.reuse, R4 ;  /* 0x000000090d0f7219 */ /* 0x081fe40000001204 */
[----:B------:R-:W-:-:S02]  /*7890*/  SHF.L.U32 R8, R8, R9, RZ ;  /* 0x0000000908087219 */ /* 0x000fc400000006ff */
[-C--:B------:R-:W-:Y:S01]  /*78a0*/  SHF.R.U32.HI R5, RZ, R9.reuse, R4 ;  /* 0x00000009ff057219 */ /* 0x080fe20000011604 */
[----:B------:R-:W-:Y:S01]  /*78b0*/  IMAD.MOV.U32 R4, RZ, RZ, R15 ;  /* 0x000000ffff047224 */ /* 0x000fe200078e000f */
[----:B------:R-:W-:Y:S01]  /*78c0*/  SHF.L.U32 R22, R6, R9, RZ ;  /* 0x0000000906167219 */ /* 0x000fe200000006ff */
[----:B------:R-:W0:Y:S01]  /*78d0*/  LDC R27, c[0x0][0x638] ;  /* 0x00018e00ff1b7b82 */ /* 0x000e220000000800 */
[----:B------:R-:W-:-:S07]  /*78e0*/  LOP3.LUT R28, RZ, R8, RZ, 0x33, !PT ;  /* 0x00000008ff1c7212 */ /* 0x000fce00078e33ff */
        /* <DEDUP_REMOVED lines=12> */
.L_x_159:
[----:B------:R-:W-:Y:S01]  /*79b0*/  ISETP.NE.AND P0, PT, R2, 0x1, PT ;  /* 0x000000010200780c */ /* 0x000fe20003f05270 */
[----:B--2---:R-:W-:Y:S01]  /*79c0*/  VIADD R7, R21, 0xffffffff ;  /* 0xffffffff15077836 */ /* 0x004fe20000000000 */
[----:B-1----:R-:W-:Y:S01]  /*79d0*/  SHF.R.U64 R5, R4, R26, R5 ;  /* 0x0000001a04057219 */ /* 0x002fe20000001205 */
[----:B------:R-:W-:Y:S01]  /*79e0*/  IMAD.MOV R14, RZ, RZ, -R14 ;  /* 0x000000ffff0e7224 */ /* 0x000fe200078e0a0e */
[----:B------:R-:W-:Y:S01]  /*79f0*/  LOP3.LUT R4, R13, R28, RZ, 0xc0, !PT ;  /* 0x0000001c0d047212 */ /* 0x000fe200078ec0ff */
[----:B------:R-:W-:Y:S01]  /*7a00*/  IMAD.MOV.U32 R8, RZ, RZ, R12 ;  /* 0x000000ffff087224 */ /* 0x000fe200078e000c */
[----:B------:R-:W-:Y:S01]  /*7a10*/  LOP3.LUT R10, R10, R7, RZ, 0xc0, !PT ;  /* 0x000000070a0a7212 */ /* 0x000fe200078ec0ff */
[----:B------:R-:W-:Y:S02]  /*7a20*/  IMAD.MOV R6, RZ, RZ, -R5 ;  /* 0x000000ffff067224 */ /* 0x000fe400078e0a05 */
[----:B------:R-:W-:-:S04]  /*7a30*/  IMAD R4, R22, R5, R4 ;  /* 0x0000000516047224 */ /* 0x000fc800078e0204 */
[----:B------:R-:W-:Y:S02]  /*7a40*/  @P0 IMAD R23, R20, R14, R3 ;  /* 0x0000000e14170224 */ /* 0x000fe400078e0203 */
[----:B0-----:R-:W-:Y:S02]  /*7a50*/  IMAD R3, R6, R27, R15 ;  /* 0x0000001b06037224 */ /* 0x001fe400078e020f */
[----:B------:R-:W-:Y:S02]  /*7a60*/  IMAD R7, R4, R29, R23 ;  /* 0x0000001d04077224 */ /* 0x000fe400078e0217 */
[----:B------:R-:W-:Y:S02]  /*7a70*/  IMAD R4, R3, R21, R10 ;  /* 0x0000001503047224 */ /* 0x000fe400078e020a */
[----:B------:R-:W-:-:S03]  /*7a80*/  IMAD.MOV.U32 R6, RZ, RZ, 0x1 ;  /* 0x00000001ff067424 */ /* 0x000fc600078e00ff */
[----:B------:R-:W-:Y:S02]  /*7a90*/  SEL R9, R4, R7, !P0 ;  /* 0x0000000704097207 */ /* 0x000fe40004000000 */
[----:B------:R-:W-:-:S07]  /*7aa0*/  SEL R7, R7, R4, !P0 ;  /* 0x0000000407077207 */ /* 0x000fce0004000000 */
.L_x_157:
[----:B------:R-:W-:-:S08]  /*7ab0*/  NOP ;  /* 0x0000000000007918 */ /* 0x000fd00000000000 */
[----:B------:R-:W0:-:S00]  /*7ac0*/  USETMAXREG.DEALLOC.CTAPOOL 0x28 ;  /* 0x00000028000079c8 */ /* 0x000e0000080e0500 */
[----:B0-----:R-:W-:-:S13]  /*7ad0*/  ISETP.NE.AND P0, PT, R0, RZ, PT ;  /* 0x000000ff0000720c */ /* 0x001fda0003f05270 */
[----:B------:R-:W-:Y:S05]  /*7ae0*/  @P0 EXIT ;  /* 0x000000000000094d */ /* 0x000fea0003800000 */
[----:B------:R-:W-:Y:S01]  /*7af0*/  LOP3.LUT P0, RZ, R6, 0xff, RZ, 0xc0, !PT ;  /* 0x000000ff06ff7812 */ /* 0x000fe2000780c0ff */
[----:B------:R-:W-:Y:S02]  /*7b00*/  IMAD.MOV.U32 R0, RZ, RZ, 0x1 ;  /* 0x00000001ff007424 */ /* 0x000fe400078e00ff */
[----:B------:R-:W-:-:S10]  /*7b10*/  IMAD.MOV.U32 R12, RZ, RZ, RZ ;  /* 0x000000ffff0c7224 */ /* 0x000fd400078e00ff */
[----:B------:R-:W-:Y:S05]  /*7b20*/  @!P0 BRA `(.L_x_160) ;  /* 0x0000000c00888947 */ /* 0x000fea0003800000 */
[----:B------:R-:W0:Y:S01]  /*7b30*/  LDC R0, c[0x0][0x28c] ;  /* 0x0000a300ff007b82 */ /* 0x000e220000000800 */
[----:B------:R-:W-:Y:S01]  /*7b40*/  ULDC UR5, c[0x0][0x658] ;  /* 0x0001960000057ab9 */ /* 0x000fe20000000800 */
[----:B------:R-:W-:Y:S01]  /*7b50*/  UMOV UR7, 0xffffffff ;  /* 0xffffffff00077882 */ /* 0x000fe20000000000 */
[----:B------:R-:W-:Y:S01]  /*7b60*/  ULDC UR6, c[0x0][0xc] ;  /* 0x0000030000067ab9 */ /* 0x000fe20000000800 */
[----:B------:R-:W-:Y:S01]  /*7b70*/  USHF.L.U32 UR9, UR7, UR5, URZ ;  /* 0x0000000507097299 */ /* 0x000fe2000800063f */
[C---:B------:R-:W-:Y:S01]  /*7b80*/  LOP3.LUT P2, RZ, R18.reuse, 0x7f, RZ, 0xc0, !PT ;  /* 0x0000007f12ff7812 */ /* 0x040fe2000784c0ff */
[----:B------:R-:W-:Y:S01]  /*7b90*/  UMOV UR8, 0x1 ;  /* 0x0000000100087882 */ /* 0x000fe20000000000 */
[----:B------:R-:W-:Y:S01]  /*7ba0*/  ULDC UR7, c[0x0][0x10] ;  /* 0x0000040000077ab9 */ /* 0x000fe20000000800 */
[----:B------:R-:W-:Y:S01]  /*7bb0*/  LOP3.LUT P0, RZ, R18, 0x1f, RZ, 0xc0, !PT ;  /* 0x0000001f12ff7812 */ /* 0x000fe2000780c0ff */
[----:B------:R-:W-:Y:S01]  /*7bc0*/  UIMAD.WIDE.U32 UR6, UR6, UR7, URZ ;  /* 0x00000007060672a5 */ /* 0x000fe2000f8e003f */
[----:B------:R-:W-:Y:S01]  /*7bd0*/  BSSY B0, `(.L_x_160) ;  /* 0x00000d7000007945 */ /* 0x000fe20003800000 */
[----:B------:R-:W-:Y:S01]  /*7be0*/  USHF.L.U32 UR5, UR8, UR5, URZ ;  /* 0x0000000508057299 */ /* 0x000fe2000800063f */
[----:B------:R-:W-:Y:S01]  /*7bf0*/  IMAD.MOV.U32 R13, RZ, RZ, 0x1 ;  /* 0x00000001ff0d7424 */ /* 0x000fe200078e00ff */
[----:B------:R-:W-:Y:S01]  /*7c00*/  LOP3.LUT R11, R19, 0x2, RZ, 0xfc, !PT ;  /* 0x00000002130b7812 */ /* 0x000fe200078efcff */
[----:B------:R-:W-:Y:S01]  /*7c10*/  ULDC UR8, c[0x0][0x14] ;  /* 0x0000050000087ab9 */ /* 0x000fe20000000800 */
[----:B------:R-:W-:Y:S01]  /*7c20*/  PLOP3.LUT P0, PT, P0, P2, PT, 0x8a, 0x0 ;  /* 0x000000000000781c */ /* 0x000fe20000705172 */
[----:B------:R-:W-:Y:S01]  /*7c30*/  UIMAD.WIDE.U32 UR30, UR6, UR8, URZ ;  /* 0x00000008061e72a5 */ /* 0x000fe2000f8e003f */
[----:B------:R-:W-:Y:S01]  /*7c40*/  IMAD.MOV.U32 R12, RZ, RZ, RZ ;  /* 0x000000ffff0c7224 */ /* 0x000fe200078e00ff */
[----:B------:R-:W-:Y:S01]  /*7c50*/  UIMAD UR7, UR7, UR8, URZ ;  /* 0x00000008070772a4 */ /* 0x000fe2000f8e023f */
[----:B------:R-:W-:Y:S01]  /*7c60*/  ULDC UR4, c[0x0][0x600] ;  /* 0x0001800000047ab9 */ /* 0x000fe20000000800 */
[----:B------:R-:W-:-:S02]  /*7c70*/  ULOP3.LUT UR6, URZ, UR9, URZ, 0x33, !UPT ;  /* 0x000000093f067292 */ /* 0x000fc4000f8e333f */
[----:B------:R-:W-:Y:S01]  /*7c80*/  UIADD3 UR4, UR4, -0x1, URZ ;  /* 0xffffffff04047890 */ /* 0x000fe2000fffe03f */
[----:B0-----:R-:W-:Y:S01]  /*7c90*/  VIADD R0, R0, 0x3f ;  /* 0x0000003f00007836 */ /* 0x001fe20000000000 */
[----:B------:R-:W-:Y:S01]  /*7ca0*/  UIADD3 UR7, UR31, UR7, URZ ;  /* 0x000000071f077290 */ /* 0x000fe2000fffe03f */
[----:B------:R-:W-:-:S03]  /*7cb0*/  ULDC.64 UR38, c[0x0][0x198] ;  /* 0x0000660000267ab9 */ /* 0x000fc60000000a00 */
[----:B------:R-:W-:-:S04]  /*7cc0*/  SHF.R.S32.HI R3, RZ, 0x1f, R0 ;  /* 0x0000001fff037819 */ /* 0x000fc80000011400 */
[----:B------:R-:W-:Y:S01]  /*7cd0*/  LEA.HI R3, R3, R0, RZ, 0x6 ;  /* 0x0000000003037211 */ /* 0x000fe200078f30ff */
[----:B------:R-:W-:-:S03]  /*7ce0*/  IMAD.MOV.U32 R0, RZ, RZ, 0x1 ;  /* 0x00000001ff007424 */ /* 0x000fc600078e00ff */
[----:B------:R-:W-:-:S05]  /*7cf0*/  SHF.R.S32.HI R3, RZ, 0x6, R3 ;  /* 0x00000006ff037819 */ /* 0x000fca0000011403 */
[----:B------:R-:W-:-:S07]  /*7d00*/  VIADD R10, R3, 0x1 ;  /* 0x00000001030a7836 */ /* 0x000fce0000000000 */
.L_x_172:
[----:B------:R-:W-:-:S03]  /*7d10*/  UMOV UR8, 0xffffffff ;  /* 0xffffffff00087882 */ /* 0x000fc60000000000 */
[----:B------:R-:W-:Y:S05]  /*7d20*/  BRA.DIV UR8, `(.L_x_161) ;  /* 0x0000001208187947 */ /* 0x000fea000b800000 */
[----:B------:R-:W-:-:S13]  /*7d30*/  ELECT P6, URZ, PT ;  /* 0x00000000003f782f */ /* 0x000fda00038c0000 */
.L_x_184:
[----:B------:R-:W-:Y:S04]  /*7d40*/  BSSY B1, `(.L_x_162) ;  /* 0x000004e000017945 */ /* 0x000fe80003800000 */
[----:B------:R-:W-:Y:S05]  /*7d50*/  @!P6 BRA `(.L_x_163) ;  /* 0x000000040030e947 */ /* 0x000fea0003800000 */
[----:B------:R-:W0:Y:S02]  /*7d60*/  LDC R4, c[0x0][0x28c] ;  /* 0x0000a300ff047b82 */ /* 0x000e240000000800 */
[----:B0-----:R-:W-:-:S13]  /*7d70*/  ISETP.GE.AND P1, PT, R4, 0x1, PT ;  /* 0x000000010400780c */ /* 0x001fda0003f26270 */
[----:B------:R-:W-:Y:S05]  /*7d80*/  @!P1 BRA `(.L_x_163) ;  /* 0x0000000400249947 */ /* 0x000fea0003800000 */
[----:B------:R-:W-:Y:S02]  /*7d90*/  IMAD.SHL.U32 R15, R7, 0x100, RZ ;  /* 0x00000100070f7824 */ /* 0x000fe400078e00ff */
[----:B------:R-:W-:Y:S02]  /*7da0*/  IMAD.SHL.U32 R18, R9, 0x40, RZ ;  /* 0x0000004009127824 */ /* 0x000fe400078e00ff */
[----:B------:R-:W-:Y:S01]  /*7db0*/  IMAD.MOV.U32 R20, RZ, RZ, RZ ;  /* 0x000000ffff147224 */ /* 0x000fe200078e00ff */
[----:B------:R-:W-:Y:S01]  /*7dc0*/  IADD3 R23, R15, 0x80, RZ ;  /* 0x000000800f177810 */ /* 0x000fe20007ffe0ff */
[----:B------:R-:W-:Y:S02]  /*7dd0*/  IMAD.MOV.U32 R4, RZ, RZ, R10 ;  /* 0x000000ffff047224 */ /* 0x000fe400078e000a */
[----:B------:R-:W-:Y:S02]  /*7de0*/  IMAD.MOV.U32 R5, RZ, RZ, R0 ;  /* 0x000000ffff057224 */ /* 0x000fe400078e0000 */
[----:B------:R-:W-:-:S02]  /*7df0*/  IMAD.MOV.U32 R6, RZ, RZ, R12 ;  /* 0x000000ffff067224 */ /* 0x000fc400078e000c */
[C---:B------:R-:W-:Y:S02]  /*7e00*/  VIADD R22, R15.reuse, 0x40 ;  /* 0x000000400f167836 */ /* 0x040fe40000000000 */
[----:B------:R-:W-:-:S07]  /*7e10*/  VIADD R24, R15, 0xc0 ;  /* 0x000000c00f187836 */ /* 0x000fce0000000000 */
.L_x_167:
[----:B------:R-:W0:Y:S01]  /*7e20*/  S2R R14, SR_CgaCtaId ;  /* 0x00000000000e7919 */ /* 0x000e220000008800 */
[----:B------:R-:W-:Y:S01]  /*7e30*/  MOV R7, 0x400 ;  /* 0x0000040000077802 */ /* 0x000fe20000000f00 */
[----:B------:R-:W1:Y:S03]  /*7e40*/  @!P2 LDC R9, c[0x0][0x500] ;  /* 0x00014000ff09ab82 */ /* 0x000e660000000800 */
[----:B0-----:R-:W-:Y:S02]  /*7e50*/  LEA R21, R14, R7, 0x18 ;  /* 0x000000070e157211 */ /* 0x001fe400078ec0ff */
[----:B------:R-:W-:-:S03]  /*7e60*/  SHF.L.U32 R7, R5, 0x1f, RZ ;  /* 0x0000001f05077819 */ /* 0x000fc600000006ff */
[----:B------:R-:W-:-:S04]  /*7e70*/  IMAD R14, R6, 0x8, R21 ;  /* 0x00000008060e7824 */ /* 0x000fc800078e0215 */
[----:B------:R-:W0:Y:S02]  /*7e80*/  SYNCS.PHASECHK.TRANS64.TRYWAIT P1, [R14+URZ+0x28], R7 ;  /* 0x000028070e0075a7 */ /* 0x000e24000802017f */
[----:B01----:R-:W-:Y:S05]  /*7e90*/  @!P1 BRA `(.L_x_164) ;  /* 0x0000000c00dc9947 */ /* 0x003fea0003800000 */
.L_x_185:
[----:B0-----:R-:W-:Y:S01]  /*7ea0*/  PRMT R7, R11, 0x9910, RZ ;  /* 0x000099100b077816 */ /* 0x001fe200000000ff */
[----:B------:R0:W-:Y:S03]  /*7eb0*/  @!P2 SYNCS.ARRIVE.TRANS64 RZ, [R14+URZ], R9 ;  /* 0x000000090effa9a7 */ /* 0x0001e6000800003f */
[----:B------:R-:W-:-:S13]  /*7ec0*/  ISETP.NE.AND P1, PT, R7, 0x2, PT ;  /* 0x000000020700780c */ /* 0x000fda0003f25270 */
[----:B0-----:R-:W-:Y:S05]  /*7ed0*/  @P1 BRA `(.L_x_165) ;  /* 0x0000000000041947 */ /* 0x001fea0003800000 */
[----:B------:R-:W-:Y:S01]  /*7ee0*/  BPT.TRAP 0x1 ;  /* 0x000000040000795c */ /* 0x000fe20000300000 */
.L_x_165:
[----:B------:R-:W-:Y:S05]  /*7ef0*/  @P0 BRA `(.L_x_166) ;  /* 0x0000000000040947 */ /* 0x000fea0003800000 */
[----:B------:R-:W-:Y:S01]  /*7f00*/  BPT.TRAP 0x1 ;  /* 0x000000040000795c */ /* 0x000fe20000300000 */
.L_x_166:
[--C-:B------:R-:W-:Y:S01]  /*7f10*/  IMAD R7, R6, 0x8000, R21.reuse ;  /* 0x0000800006077824 */ /* 0x100fe200078e0215 */
[----:B------:R-:W-:Y:S01]  /*7f20*/  R2UR UR41, R14 ;  /* 0x000000000e2972ca */ /* 0x000fe200000e0000 */
[----:B------:R-:W-:Y:S01]  /*7f30*/  IMAD R21, R6, 0x2000, R21 ;  /* 0x0000200006157824 */ /* 0x000fe200078e0215 */
[----:B------:R-:W-:Y:S01]  /*7f40*/  R2UR UR43, R20 ;  /* 0x00000000142b72ca */ /* 0x000fe200000e0000 */
[----:B------:R-:W-:Y:S01]  /*7f50*/  UIADD3 UR14, UP0, UR38, 0xf0, URZ ;  /* 0x000000f0260e7890 */ /* 0x000fe2000ff1e03f */
[----:B------:R-:W-:Y:S01]  /*7f60*/  R2UR UR16, R7 ;  /* 0x00000000071072ca */ /* 0x000fe200000e0000 */
[----:B------:R-:W-:Y:S01]  /*7f70*/  VIADD R4, R4, 0xffffffff ;  /* 0xffffffff04047836 */ /* 0x000fe20000000000 */
[----:B------:R-:W-:Y:S01]  /*7f80*/  R2UR UR8, R21 ;  /* 0x00000000150872ca */ /* 0x000fe200000e0000 */
[----:B------:R-:W-:Y:S01]  /*7f90*/  UIADD3 UR46, UP1, UR38, 0x1f0, URZ ;  /* 0x000001f0262e7890 */ /* 0x000fe2000ff3e03f */
[----:B------:R-:W-:Y:S01]  /*7fa0*/  R2UR UR44, R8 ;  /* 0x00000000082c72ca */ /* 0x000fe200000e0000 */
[----:B------:R-:W-:Y:S01]  /*7fb0*/  UIADD3.X UR15, URZ, UR39, URZ, UP0, !UPT ;  /* 0x000000273f0f7290 */ /* 0x000fe200087fe43f */
[----:B------:R-:W-:Y:S01]  /*7fc0*/  R2UR UR42, R15 ;  /* 0x000000000f2a72ca */ /* 0x000fe200000e0000 */
[----:B------:R-:W-:Y:S01]  /*7fd0*/  VIADD R6, R6, 0x1 ;  /* 0x0000000106067836 */ /* 0x000fe20000000000 */
[----:B------:R-:W-:Y:S01]  /*7fe0*/  R2UR UR34, R22 ;  /* 0x00000000162272ca */ /* 0x000fe200000e0000 */
[----:B------:R-:W-:Y:S01]  /*7ff0*/  UIADD3.X UR47, URZ, UR39, URZ, UP1, !UPT ;  /* 0x000000273f2f7290 */ /* 0x000fe20008ffe43f */
[----:B------:R-:W-:Y:S01]  /*8000*/  R2UR UR26, R23 ;  /* 0x00000000171a72ca */ /* 0x000fe200000e0000 */
[----:B------:R-:W-:Y:S01]  /*8010*/  UMOV UR22, 0x0 ;  /* 0x0000000000167882 */ /* 0x000fe20000000000 */
[----:B------:R-:W-:Y:S01]  /*8020*/  R2UR UR18, R24 ;  /* 0x00000000181272ca */ /* 0x000fe200000e0000 */
[----:B------:R-:W-:Y:S01]  /*8030*/  UIADD3 UR40, UR16, 0x100, URZ ;  /* 0x0000010010287890 */ /* 0x000fe2000fffe03f */
[----:B------:R-:W-:Y:S01]  /*8040*/  R2UR UR11, R18 ;  /* 0x00000000120b72ca */ /* 0x000fe200000e0000 */
[----:B------:R-:W-:Y:S01]  /*8050*/  UIADD3 UR32, UR16, 0x2100, URZ ;  /* 0x0000210010207890 */ /* 0x000fe2000fffe03f */
[----:B------:R-:W-:Y:S01]  /*8060*/  ISETP.GT.AND P3, PT, R4, 0x1, PT ;  /* 0x000000010400780c */ /* 0x000fe20003f64270 */
[----:B------:R-:W-:Y:S01]  /*8070*/  UIADD3 UR24, UR16, 0x4100, URZ ;  /* 0x0000410010187890 */ /* 0x000fe2000fffe03f */
[----:B------:R-:W-:Y:S01]  /*8080*/  ISETP.NE.AND P1, PT, R6, 0x5, PT ;  /* 0x000000050600780c */ /* 0x000fe20003f25270 */
[----:B------:R-:W-:Y:S01]  /*8090*/  UIADD3 UR16, UR16, 0x6100, URZ ;  /* 0x0000610010107890 */ /* 0x000fe2000fffe03f */
[----:B------:R-:W-:Y:S01]  /*80a0*/  VIADD R20, R20, 0x40 ;  /* 0x0000004014147836 */ /* 0x000fe20000000000 */
[----:B------:R-:W-:Y:S01]  /*80b0*/  UIADD3 UR8, UR8, 0x28100, URZ ;  /* 0x0002810008087890 */ /* 0x000fe2000fffe03f */
[----:B------:R-:W-:Y:S01]  /*80c0*/  SEL R14, RZ, 0x1, P1 ;  /* 0x00000001ff0e7807 */ /* 0x000fe20000800000 */
[----:B------:R-:W-:Y:S01]  /*80d0*/  UMOV UR23, 0x10000000 ;  /* 0x1000000000177882 */ /* 0x000fe20000000000 */
[----:B------:R-:W-:Y:S01]  /*80e0*/  UMOV UR33, UR41 ;  /* 0x0000002900217c82 */ /* 0x000fe20008000000 */
[----:B------:R-:W-:Y:S01]  /*80f0*/  UMOV UR35, UR43 ;  /* 0x0000002b00237c82 */ /* 0x000fe20008000000 */
[----:B------:R-:W-:Y:S01]  /*8100*/  UMOV UR36, UR44 ;  /* 0x0000002c00247c82 */ /* 0x000fe20008000000 */
[----:B------:R-:W-:Y:S01]  /*8110*/  UMOV UR25, UR41 ;  /* 0x0000002900197c82 */ /* 0x000fe20008000000 */
[----:B------:R-:W-:Y:S01]  /*8120*/  UMOV UR27, UR43 ;  /* 0x0000002b001b7c82 */ /* 0x000fe20008000000 */
[----:B------:R-:W-:Y:S01]  /*8130*/  UMOV UR28, UR44 ;  /* 0x0000002c001c7c82 */ /* 0x000fe20008000000 */
[----:B------:R0:W-:Y:S01]  /*8140*/  UTMALDG.3D [UR40], [UR14], desc[UR22] ;  /* 0x000016280e0075b4 */ /* 0x0001e20008011000 */
[----:B------:R-:W-:Y:S01]  /*8150*/  UMOV UR17, UR41 ;  /* 0x0000002900117c82 */ /* 0x000fe20008000000 */
[----:B------:R-:W-:Y:S01]  /*8160*/  UMOV UR19, UR43 ;  /* 0x0000002b00137c82 */ /* 0x000fe20008000000 */
[----:B------:R-:W-:Y:S01]  /*8170*/  UMOV UR20, UR44 ;  /* 0x0000002c00147c82 */ /* 0x000fe20008000000 */
[----:B------:R-:W-:Y:S01]  /*8180*/  UMOV UR9, UR41 ;  /* 0x0000002900097c82 */ /* 0x000fe20008000000 */
[----:B------:R-:W-:Y:S01]  /*8190*/  UMOV UR10, UR43 ;  /* 0x0000002b000a7c82 */ /* 0x000fe20008000000 */
[----:B------:R-:W-:Y:S01]  /*81a0*/  UMOV UR12, UR44 ;  /* 0x0000002c000c7c82 */ /* 0x000fe20008000000 */
[----:B------:R-:W-:Y:S01]  /*81b0*/  LOP3.LUT R5, R5, R14, RZ, 0x3c, !PT ;  /* 0x0000000e05057212 */ /* 0x000fe200078e3cff */
[----:B------:R0:W-:Y:S01]  /*81c0*/  UTMALDG.3D [UR32], [UR14], desc[UR22] ;  /* 0x000016200e0075b4 */ /* 0x0001e20008011000 */
[----:B------:R-:W-:Y:S01]  /*81d0*/  SEL R6, R6, RZ, P1 ;  /* 0x000000ff06067207 */ /* 0x000fe20000800000 */
[----:B------:R0:W-:Y:S01]  /*81e0*/  UTMALDG.3D [UR24], [UR14], desc[UR22] ;  /* 0x000016180e0075b4 */ /* 0x0001e20008011000 */
[----:B------:R0:W-:Y:S01]  /*81f0*/  UTMALDG.3D [UR16], [UR14], desc[UR22] ;  /* 0x000016100e0075b4 */ /* 0x0001e20008011000 */
[----:B------:R0:W-:Y:S02]  /*8200*/  UTMALDG.3D [UR8], [UR46], desc[UR22] ;  /* 0x000016082e0075b4 */ /* 0x0001e40008011000 */
[----:B0-----:R-:W-:Y:S05]  /*8210*/  @P3 BRA `(.L_x_167) ;  /* 0xfffffffc00003947 */ /* 0x001fea000383ffff */
.L_x_163:
[----:B------:R-:W-:Y:S05]  /*8220*/  BSYNC B1 ;  /* 0x0000000000017941 */ /* 0x000fea0003800000 */
.L_x_162:
[----:B------:R-:W-:Y:S01]  /*8230*/  LOP3.LUT P3, RZ, R13, 0xff, RZ, 0xc0, !PT ;  /* 0x000000ff0dff7812 */ /* 0x000fe2000786c0ff */
[----:B------:R-:W-:Y:S01]  /*8240*/  IMAD.IADD R12, R3, 0x1, R12 ;  /* 0x00000001030c7824 */ /* 0x000fe200078e020c */
[----:B------:R-:W-:Y:S01]  /*8250*/  IADD3 R16, P4, R16, UR30, RZ ;  /* 0x0000001e10107c10 */ /* 0x000fe2000ff9e0ff */
[----:B------:R-:W-:Y:S01]  /*8260*/  ULDC.64 UR8, c[0x0][0x650] ;  /* 0x0001940000087ab9 */ /* 0x000fe20000000a00 */
[----:B------:R-:W-:Y:S01]  /*8270*/  BSSY B1, `(.L_x_168) ;  /* 0x000006a000017945 */ /* 0x000fe20003800000 */
[----:B------:R-:W-:Y:S01]  /*8280*/  IMAD.MOV.U32 R9, RZ, RZ, -0x1 ;  /* 0xffffffffff097424 */ /* 0x000fe200078e00ff */
[----:B------:R-:W-:Y:S01]  /*8290*/  ISETP.GT.U32.AND P1, PT, R12, 0x4, PT ;  /* 0x000000040c00780c */ /* 0x000fe20003f24070 */
[----:B------:R-:W-:Y:S01]  /*82a0*/  IMAD.MOV.U32 R8, RZ, RZ, -0x1 ;  /* 0xffffffffff087424 */ /* 0x000fe200078e00ff */
[----:B------:R-:W-:Y:S02]  /*82b0*/  IADD3.X R17, R17, UR7, RZ, P4, !PT ;  /* 0x0000000711117c10 */ /* 0x000fe4000a7fe4ff */
[----:B------:R-:W-:-:S02]  /*82c0*/  ISETP.LT.U32.AND P1, PT, R3, 0x5, P1 ;  /* 0x000000050300780c */ /* 0x000fc40000f21070 */
[----:B------:R-:W-:Y:S01]  /*82d0*/  PRMT R13, RZ, 0x7610, R13 ;  /* 0x00007610ff0d7816 */ /* 0x000fe2000000000d */
[----:B------:R-:W0:Y:S01]  /*82e0*/  @P3 S2R R5, SR_CgaCtaId ;  /* 0x0000000000053919 */ /* 0x000e220000008800 */
[----:B------:R-:W-:-:S04]  /*82f0*/  @P3 MOV R4, 0x400 ;  /* 0x0000040000043802 */ /* 0x000fc80000000f00 */
[----:B0-----:R-:W-:Y:S01]  /*8300*/  @P3 LEA R6, R5, R4, 0x18 ;  /* 0x0000000405063211 */ /* 0x001fe200078ec0ff */
[----:B------:R-:W-:-:S03]  /*8310*/  IMAD.WIDE.U32 R4, R12, -0x33333333, RZ ;  /* 0xcccccccd0c047825 */ /* 0x000fc600078e00ff */
[----:B------:R0:W-:Y:S01]  /*8320*/  @P3 SYNCS.ARRIVE.TRANS64.A1T0 RZ, [R6+URZ+0x68], RZ ;  /* 0x000068ff06ff39a7 */ /* 0x0001e2000810003f */
[----:B------:R-:W-:Y:S02]  /*8330*/  ISETP.GE.U32.AND P3, PT, R3, 0x5, PT ;  /* 0x000000050300780c */ /* 0x000fe40003f66070 */
[----:B------:R-:W-:Y:S02]  /*8340*/  SHF.R.U32.HI R7, RZ, 0x2, R5 ;  /* 0x00000002ff077819 */ /* 0x000fe40000011605 */
[----:B------:R-:W-:Y:S02]  /*8350*/  SEL R5, RZ, 0x1, !P1 ;  /* 0x00000001ff057807 */ /* 0x000fe40004800000 */
[----:B------:R-:W-:Y:S01]  /*8360*/  ISETP.GE.U32.AND P1, PT, R16, UR8, PT ;  /* 0x0000000810007c0c */ /* 0x000fe2000bf26070 */
[----:B------:R-:W-:Y:S01]  /*8370*/  IMAD R12, R7, -0x5, R12 ;  /* 0xfffffffb070c7824 */ /* 0x000fe200078e020c */
[----:B------:R-:W-:Y:S02]  /*8380*/  LOP3.LUT R0, R0, R5, RZ, 0x3c, !PT ;  /* 0x0000000500007212 */ /* 0x000fe400078e3cff */
[----:B------:R-:W-:-:S02]  /*8390*/  ISETP.GE.U32.AND.EX P1, PT, R17, UR9, PT, P1 ;  /* 0x0000000911007c0c */ /* 0x000fc4000bf26110 */
[----:B------:R-:W-:Y:S02]  /*83a0*/  PRMT R4, RZ, 0x7610, R4 ;  /* 0x00007610ff047816 */ /* 0x000fe40000000004 */
[----:B------:R-:W-:Y:S01]  /*83b0*/  @P3 LOP3.LUT R0, R0, 0x1, R7, 0x78, !PT ;  /* 0x0000000100003812 */ /* 0x000fe200078e7807 */
[----:B------:R-:W-:-:S08]  /*83c0*/  IMAD.MOV.U32 R7, RZ, RZ, -0x1 ;  /* 0xffffffffff077424 */ /* 0x000fd000078e00ff */
[----:B0-----:R-:W-:Y:S05]  /*83d0*/  @P1 BRA `(.L_x_169) ;  /* 0x00000004004c1947 */ /* 0x001fea0003800000 */
[----:B------:R-:W-:Y:S01]  /*83e0*/  ULDC.64 UR8, c[0x0][0x628] ;  /* 0x00018a0000087ab9 */ /* 0x000fe20000000a00 */
[----:B------:R-:W0:Y:S01]  /*83f0*/  S2R R15, SR_CTAID.X ;  /* 0x00000000000f7919 */ /* 0x000e220000002500 */
[----:B------:R-:W-:Y:S01]  /*8400*/  ISETP.NE.U32.AND P1, PT, RZ, UR8, PT ;  /* 0x00000008ff007c0c */ /* 0x000fe2000bf25070 */
[----:B------:R-:W-:Y:S01]  /*8410*/  ULDC UR11, c[0x0][0x630] ;  /* 0x00018c00000b7ab9 */ /* 0x000fe20000000800 */
[----:B------:R-:W-:Y:S01]  /*8420*/  IMAD.MOV.U32 R4, RZ, RZ, R16 ;  /* 0x000000ffff047224 */ /* 0x000fe200078e0010 */
[----:B------:R-:W1:Y:S01]  /*8430*/  S2R R14, SR_CTAID.Y ;  /* 0x00000000000e7919 */ /* 0x000e620000002600 */
[----:B------:R-:W-:Y:S01]  /*8440*/  ISETP.NE.AND.EX P1, PT, RZ, UR9, PT, P1 ;  /* 0x00000009ff007c0c */ /* 0x000fe2000bf25310 */
[----:B------:R-:W-:-:S12]  /*8450*/  IMAD.MOV.U32 R5, RZ, RZ, R17 ;  /* 0x000000ffff057224 */ /* 0x000fd800078e0011 */
[----:B------:R-:W-:Y:S05]  /*8460*/  @!P1 BRA `(.L_x_170) ;  /* 0x0000000000289947 */ /* 0x000fea0003800000 */
[----:B------:R-:W-:Y:S02]  /*8470*/  ULDC UR10, c[0x0][0x634] ;  /* 0x00018d00000a7ab9 */ /* 0x000fe40000000800 */
[----:B------:R-:W-:-:S05]  /*8480*/  IADD3 R9, P1, R16, UR10, RZ ;  /* 0x0000000a10097c10 */ /* 0x000fca000ff3e0ff */
[----:B------:R-:W-:-:S04]  /*8490*/  IMAD.X R21, RZ, RZ, R17, P1 ;  /* 0x000000ffff157224 */ /* 0x000fc800008e0611 */
[----:B------:R-:W-:-:S04]  /*84a0*/  IMAD.WIDE.U32 R6, R21, UR8, RZ ;  /* 0x0000000815067c25 */ /* 0x000fc8000f8e00ff */
[----:B------:R-:W-:-:S04]  /*84b0*/  IMAD.WIDE.U32 R6, P1, R9, UR9, R6 ;  /* 0x0000000909067c25 */ /* 0x000fc8000f820006 */
[----:B------:R-:W-:-:S04]  /*84c0*/  IMAD.WIDE.U32 R8, R9, UR8, RZ ;  /* 0x0000000809087c25 */ /* 0x000fc8000f8e00ff */
[----:B------:R-:W-:Y:S01]  /*84d0*/  IMAD.X R5, RZ, RZ, RZ, P1 ;  /* 0x000000ffff057224 */ /* 0x000fe200008e06ff */
[----:B------:R-:W-:Y:S01]  /*84e0*/  IADD3 RZ, P1, R9, R6, RZ ;  /* 0x0000000609ff7210 */ /* 0x000fe20007f3e0ff */
[----:B------:R-:W-:-:S04]  /*84f0*/  IMAD.MOV.U32 R4, RZ, RZ, R7 ;  /* 0x000000ffff047224 */ /* 0x000fc800078e0007 */
[----:B------:R-:W-:-:S08]  /*8500*/  IMAD.WIDE.U32.X R4, R21, UR9, R4, P1 ;  /* 0x0000000915047c25 */ /* 0x000fd000088e0404 */
.L_x_170:
[--C-:B------:R-:W-:Y:S01]  /*8510*/  SHF.R.U64 R8, R4, UR11, R5.reuse ;  /* 0x0000000b04087c19 */ /* 0x100fe20008001205 */
[----:B------:R-:W-:Y:S01]  /*8520*/  ULDC.64 UR8, c[0x0][0x620] ;  /* 0x0001880000087ab9 */ /* 0x000fe20000000a00 */
[----:B------:R-:W-:Y:S01]  /*8530*/  SHF.R.U32.HI R4, RZ, UR11, R5 ;  /* 0x0000000bff047c19 */ /* 0x000fe20008011605 */
[----:B------:R-:W2:Y:S01]  /*8540*/  LDC R24, c[0x0][0x144] ;  /* 0x00005100ff187b82 */ /* 0x000ea20000000800 */
[----:B------:R-:W-:Y:S01]  /*8550*/  IADD3 R7, P1, RZ, -R8, RZ ;  /* 0x80000008ff077210 */ /* 0x000fe20007f3e0ff */
[----:B------:R-:W-:Y:S01]  /*8560*/  ULDC.64 UR12, c[0x0][0x640] ;  /* 0x00019000000c7ab9 */ /* 0x000fe20000000a00 */
[----:B0-----:R-:W-:Y:S01]  /*8570*/  I2FP.F32.U32 R9, R15 ;  /* 0x0000000f00097245 */ /* 0x001fe20000201000 */
[----:B------:R-:W-:Y:S02]  /*8580*/  ULDC UR10, c[0x0][0x608] ;  /* 0x00018200000a7ab9 */ /* 0x000fe40000000800 */
[----:B------:R-:W-:Y:S01]  /*8590*/  IMAD.X R4, RZ, RZ, ~R4, P1 ;  /* 0x000000ffff047224 */ /* 0x000fe200008e0e04 */
[----:B------:R-:W-:Y:S01]  /*85a0*/  ISETP.NE.U32.AND P1, PT, RZ, UR12, PT ;  /* 0x0000000cff007c0c */ /* 0x000fe2000bf25070 */
[----:B------:R-:W0:Y:S02]  /*85b0*/  LDC R21, c[0x0][0x148] ;  /* 0x00005200ff157b82 */ /* 0x000e240000000800 */
[----:B------:R-:W-:Y:S01]  /*85c0*/  IMAD R6, R4, UR8, RZ ;  /* 0x0000000804067c24 */ /* 0x000fe2000f8e02ff */
[----:B------:R-:W-:Y:S01]  /*85d0*/  ISETP.NE.AND.EX P1, PT, RZ, UR13, PT, P1 ;  /* 0x0000000dff007c0c */ /* 0x000fe2000bf25310 */
[----:B------:R-:W-:Y:S01]  /*85e0*/  IMAD.WIDE.U32 R4, R7, UR8, R16 ;  /* 0x0000000807047c25 */ /* 0x000fe2000f8e0010 */
[----:B------:R-:W-:-:S03]  /*85f0*/  ULDC UR8, c[0x0][0x150] ;  /* 0x0000540000087ab9 */ /* 0x000fc60000000800 */
[----:B------:R-:W-:Y:S02]  /*8600*/  IMAD R7, R7, UR9, R6 ;  /* 0x0000000907077c24 */ /* 0x000fe4000f8e0206 */
[----:B------:R-:W-:Y:S01]  /*8610*/  FMUL R6, R9, UR8 ;  /* 0x0000000809067c20 */ /* 0x000fe20008400000 */
[----:B------:R-:W-:Y:S01]  /*8620*/  ULDC UR8, c[0x0][0x618] ;  /* 0x0001860000087ab9 */ /* 0x000fe20000000800 */
[----:B------:R-:W-:Y:S01]  /*8630*/  ULDC UR9, c[0x0][0x154] ;  /* 0x0000550000097ab9 */ /* 0x000fe20000000800 */
[----:B------:R-:W-:-:S03]  /*8640*/  IMAD.IADD R5, R5, 0x1, R7 ;  /* 0x0000000105057824 */ /* 0x000fc600078e0207 */
[----:B------:R-:W3:Y:S02]  /*8650*/  F2I.U32.TRUNC.NTZ R6, R6 ;  /* 0x0000000600067305 */ /* 0x000ee4000020f000 */
[----:B------:R-:W-:Y:S02]  /*8660*/  SHF.R.U64 R9, R4, UR8, R5 ;  /* 0x0000000804097c19 */ /* 0x000fe40008001205 */
[----:B-1----:R-:W-:-:S05]  /*8670*/  I2FP.F32.U32 R4, R14 ;  /* 0x0000000e00047245 */ /* 0x002fca0000201000 */
[----:B------:R-:W-:Y:S01]  /*8680*/  FMUL R22, R4, UR9 ;  /* 0x0000000904167c20 */ /* 0x000fe20008400000 */
[----:B------:R-:W-:Y:S01]  /*8690*/  SHF.R.U32.HI R4, RZ, UR8, R5 ;  /* 0x00000008ff047c19 */ /* 0x000fe20008011605 */
[----:B------:R-:W-:-:S03]  /*86a0*/  ULDC UR8, c[0x0][0x658] ;  /* 0x0001960000087ab9 */ /* 0x000fc60000000800 */
[--C-:B------:R-:W-:Y:S01]  /*86b0*/  SHF.R.U64 R20, R9, UR10, R4.reuse ;  /* 0x0000000a09147c19 */ /* 0x100fe20008001204 */
[----:B------:R-:W1:Y:S01]  /*86c0*/  F2I.U32.TRUNC.NTZ R22, R22 ;  /* 0x0000001600167305 */ /* 0x000e62000020f000 */
[----:B------:R-:W-:Y:S01]  /*86d0*/  SHF.R.U32.HI R5, RZ, UR10, R4 ;  /* 0x0000000aff057c19 */ /* 0x000fe20008011604 */
[----:B---3--:R-:W-:-:S03]  /*86e0*/  IMAD.MOV R6, RZ, RZ, -R6 ;  /* 0x000000ffff067224 */ /* 0x008fc600078e0a06 */
[----:B------:R-:W-:Y:S01]  /*86f0*/  SHF.R.U64 R18, R20, UR8, R5 ;  /* 0x0000000814127c19 */ /* 0x000fe20008001205 */
[----:B--2---:R-:W-:Y:S01]  /*8700*/  IMAD R15, R24, R6, R15 ;  /* 0x00000006180f7224 */ /* 0x004fe200078e020f */
[----:B------:R-:W-:-:S03]  /*8710*/  SHF.R.U32.HI R23, RZ, UR8, R5 ;  /* 0x00000008ff177c19 */ /* 0x000fc60008011605 */
[----:B------:R-:W-:Y:S02]  /*8720*/  IMAD.MOV.U32 R4, RZ, RZ, R18 ;  /* 0x000000ffff047224 */ /* 0x000fe400078e0012 */
[----:B------:R-:W-:Y:S01]  /*8730*/  IMAD.MOV.U32 R5, RZ, RZ, R23 ;  /* 0x000000ffff057224 */ /* 0x000fe200078e0017 */
[----:B-1----:R-:W-:Y:S06]  /*8740*/  @!P1 BRA `(.L_x_171) ;  /* 0x0000000000289947 */ /* 0x002fec0003800000 */
[----:B------:R-:W-:Y:S02]  /*8750*/  ULDC UR8, c[0x0][0x64c] ;  /* 0x0001930000087ab9 */ /* 0x000fe40000000800 */
[----:B------:R-:W-:-:S05]  /*8760*/  IADD3 R5, P1, R18, UR8, RZ ;  /* 0x0000000812057c10 */ /* 0x000fca000ff3e0ff */
[----:B------:R-:W-:-:S04]  /*8770*/  IMAD.X R23, RZ, RZ, R23, P1 ;  /* 0x000000ffff177224 */ /* 0x000fc800008e0617 */
[----:B------:R-:W-:-:S04]  /*8780*/  IMAD.WIDE.U32 R6, R23, UR12, RZ ;  /* 0x0000000c17067c25 */ /* 0x000fc8000f8e00ff */
[----:B------:R-:W-:-:S04]  /*8790*/  IMAD.WIDE.U32 R6, P1, R5, UR13, R6 ;  /* 0x0000000d05067c25 */ /* 0x000fc8000f820006 */
[----:B------:R-:W-:-:S04]  /*87a0*/  IMAD.WIDE.U32 R4, R5, UR12, RZ ;  /* 0x0000000c05047c25 */ /* 0x000fc8000f8e00ff */
[----:B------:R-:W-:Y:S01]  /*87b0*/  IMAD.MOV.U32 R4, RZ, RZ, R7 ;  /* 0x000000ffff047224 */ /* 0x000fe200078e0007 */
[----:B------:R-:W-:Y:S01]  /*87c0*/  IADD3 RZ, P3, R5, R6, RZ ;  /* 0x0000000605ff7210 */ /* 0x000fe20007f7e0ff */
[----:B------:R-:W-:-:S04]  /*87d0*/  IMAD.X R5, RZ, RZ, RZ, P1 ;  /* 0x000000ffff057224 */ /* 0x000fc800008e06ff */
[----:B------:R-:W-:-:S08]  /*87e0*/  IMAD.WIDE.U32.X R4, R23, UR13, R4, P3 ;  /* 0x0000000d17047c25 */ /* 0x000fd000098e0404 */
.L_x_171:
[----:B------:R-:W-:Y:S01]  /*87f0*/  ISETP.NE.AND P1, PT, R2, 0x1, PT ;  /* 0x000000010200780c */ /* 0x000fe20003f25270 */
[----:B------:R-:W-:Y:S01]  /*8800*/  ULDC UR8, c[0x0][0x648] ;  /* 0x0001920000087ab9 */ /* 0x000fe20000000800 */
[----:B------:R-:W-:Y:S01]  /*8810*/  LOP3.LUT R20, R20, UR6, RZ, 0xc0, !PT ;  /* 0x0000000614147c12 */ /* 0x000fe2000f8ec0ff */
[----:B------:R-:W-:Y:S01]  /*8820*/  IMAD.MOV R22, RZ, RZ, -R22 ;  /* 0x000000ffff167224 */ /* 0x000fe200078e0a16 */
[----:B------:R-:W-:Y:S01]  /*8830*/  SHF.R.U64 R5, R4, UR8, R5 ;  /* 0x0000000804057c19 */ /* 0x000fe20008001205 */
[----:B------:R-:W-:Y:S01]  /*8840*/  ULDC UR8, c[0x0][0x638] ;  /* 0x00018e0000087ab9 */ /* 0x000fe20000000800 */
[----:B------:R-:W-:Y:S01]  /*8850*/  LOP3.LUT R9, R9, UR4, RZ, 0xc0, !PT ;  /* 0x0000000409097c12 */ /* 0x000fe2000f8ec0ff */
[----:B------:R-:W-:Y:S01]  /*8860*/  ULDC UR9, c[0x0][0x610] ;  /* 0x0001840000097ab9 */ /* 0x000fe20000000800 */
[----:B------:R-:W-:Y:S02]  /*8870*/  IMAD.MOV.U32 R4, RZ, RZ, 0x1 ;  /* 0x00000001ff047424 */ /* 0x000fe400078e00ff */
[----:B------:R-:W-:-:S02]  /*8880*/  IMAD.MOV R7, RZ, RZ, -R5 ;  /* 0x000000ffff077224 */ /* 0x000fc400078e0a05 */
[----:B------:R-:W-:Y:S02]  /*8890*/  IMAD R20, R5, UR5, R20 ;  /* 0x0000000505147c24 */ /* 0x000fe4000f8e0214 */
[----:B0-----:R-:W-:Y:S02]  /*88a0*/  @P1 IMAD R15, R21, R22, R14 ;  /* 0x00000016150f1224 */ /* 0x001fe400078e020e */
[----:B------:R-:W-:Y:S01]  /*88b0*/  IMAD R18, R7, UR8, R18 ;  /* 0x0000000807127c24 */ /* 0x000fe2000f8e0212 */
[----:B------:R-:W-:Y:S01]  /*88c0*/  ULDC UR8, c[0x0][0x600] ;  /* 0x0001800000087ab9 */ /* 0x000fe20000000800 */
[----:B------:R-:W-:Y:S02]  /*88d0*/  IMAD R15, R20, UR9, R15 ;  /* 0x00000009140f7c24 */ /* 0x000fe4000f8e020f */
[----:B------:R-:W-:-:S05]  /*88e0*/  IMAD R18, R18, UR8, R9 ;  /* 0x0000000812127c24 */ /* 0x000fca000f8e0209 */
[----:B------:R-:W-:Y:S02]  /*88f0*/  SEL R9, R18, R15, !P1 ;  /* 0x0000000f12097207 */ /* 0x000fe40004800000 */
[----:B------:R-:W-:-:S07]  /*8900*/  SEL R7, R15, R18, !P1 ;  /* 0x000000120f077207 */ /* 0x000fce0004800000 */
.L_x_169:
[----:B------:R-:W-:Y:S05]  /*8910*/  BSYNC B1 ;  /* 0x0000000000017941 */ /* 0x000fea0003800000 */
.L_x_168:
[----:B------:R-:W-:-:S13]  /*8920*/  LOP3.LUT P1, RZ, R4, 0xff, RZ, 0xc0, !PT ;  /* 0x000000ff04ff7812 */ /* 0x000fda000782c0ff */
[----:B------:R-:W-:Y:S05]  /*8930*/  @P1 BRA `(.L_x_172) ;  /* 0xfffffff000f41947 */ /* 0x000fea000383ffff */
[----:B------:R-:W-:Y:S05]  /*8940*/  BSYNC B0 ;  /* 0x0000000000007941 */ /* 0x000fea0003800000 */
.L_x_160:
[----:B------:R-:W-:-:S03]  /*8950*/  UMOV UR8, 0xffffffff ;  /* 0xffffffff00087882 */ /* 0x000fc60000000000 */
[----:B------:R-:W-:Y:S05]  /*8960*/  BRA.DIV UR8, `(.L_x_173) ;  /* 0x00000006083c7947 */ /* 0x000fea000b800000 */
[----:B------:R-:W-:-:S13]  /*8970*/  ELECT P6, URZ, PT ;  /* 0x00000000003f782f */ /* 0x000fda00038c0000 */
.L_x_188:
[----:B------:R-:W-:Y:S04]  /*8980*/  BSSY B0, `(.L_x_174) ;  /* 0x0000034000007945 */ /* 0x000fe80003800000 */
[----:B------:R-:W-:Y:S05]  /*8990*/  @!P6 BRA `(.L_x_175) ;  /* 0x0000000000c8e947 */ /* 0x000fea0003800000 */
[----:B------:R-:W-:-:S04]  /*89a0*/  LOP3.LUT R19, R19, 0x2, RZ, 0xfc, !PT ;  /* 0x0000000213137812 */ /* 0x000fc800078efcff */
[----:B------:R-:W-:-:S13]  /*89b0*/  ISETP.NE.AND P0, PT, R19, 0x3, PT ;  /* 0x000000031300780c */ /* 0x000fda0003f05270 */
[----:B------:R-:W-:Y:S05]  /*89c0*/  @!P0 BRA `(.L_x_176) ;  /* 0x0000000000048947 */ /* 0x000fea0003800000 */
[----:B------:R-:W-:Y:S01]  /*89d0*/  BPT.TRAP 0x1 ;  /* 0x000000040000795c */ /* 0x000fe20000300000 */
.L_x_176:
[----:B------:R-:W0:Y:S01]  /*89e0*/  S2R R3, SR_CgaCtaId ;  /* 0x0000000000037919 */ /* 0x000e220000008800 */
[----:B------:R-:W-:-:S04]  /*89f0*/  MOV R2, 0x400 ;  /* 0x0000040000027802 */ /* 0x000fc80000000f00 */
[----:B0-----:R-:W-:Y:S02]  /*8a00*/  LEA R3, R3, R2, 0x18 ;  /* 0x0000000203037211 */ /* 0x001fe400078ec0ff */
[----:B------:R-:W-:-:S03]  /*8a10*/  SHF.L.U32 R2, R0, 0x1f, RZ ;  /* 0x0000001f00027819 */ /* 0x000fc600000006ff */
[----:B------:R-:W-:-:S04]  /*8a20*/  VIADD R3, R3, 0x28 ;  /* 0x0000002803037836 */ /* 0x000fc80000000000 */
[C---:B------:R-:W-:Y:S02]  /*8a30*/  IMAD R7, R12.reuse, 0x8, R3 ;  /* 0x000000080c077824 */ /* 0x040fe400078e0203 */
[----:B------:R-:W-:Y:S02]  /*8a40*/  VIADD R12, R12, 0x1 ;  /* 0x000000010c0c7836 */ /* 0x000fe40000000000 */
[----:B------:R-:W0:Y:S03]  /*8a50*/  SYNCS.PHASECHK.TRANS64.TRYWAIT P0, [R7+URZ], R2 ;  /* 0x00000002070075a7 */ /* 0x000e26000800017f */
[----:B------:R-:W-:-:S04]  /*8a60*/  ISETP.NE.AND P1, PT, R12, 0x5, PT ;  /* 0x000000050c00780c */ /* 0x000fc80003f25270 */
[----:B------:R-:W-:Y:S02]  /*8a70*/  SEL R5, RZ, 0x1, P1 ;  /* 0x00000001ff057807 */ /* 0x000fe40000800000 */
[----:B------:R-:W-:Y:S02]  /*8a80*/  SEL R12, R12, RZ, P1 ;  /* 0x000000ff0c0c7207 */ /* 0x000fe40000800000 */
[----:B------:R-:W-:-:S03]  /*8a90*/  LOP3.LUT R5, R0, R5, RZ, 0x3c, !PT ;  /* 0x0000000500057212 */ /* 0x000fc600078e3cff */
[----:B------:R-:W-:Y:S01]  /*8aa0*/  IMAD R9, R12, 0x8, R3 ;  /* 0x000000080c097824 */ /* 0x000fe200078e0203 */
[----:B------:R-:W-:Y:S01]  /*8ab0*/  SHF.L.U32 R4, R5, 0x1f, RZ ;  /* 0x0000001f05047819 */ /* 0x000fe200000006ff */
[----:B0-----:R-:W-:Y:S06]  /*8ac0*/  @!P0 BRA `(.L_x_177) ;  /* 0x0000000400048947 */ /* 0x001fec0003800000 */
.L_x_189:
[----:B------:R-:W1:Y:S01]  /*8ad0*/  SYNCS.PHASECHK.TRANS64.TRYWAIT P0, [R9+URZ], R4 ;  /* 0x00000004090075a7 */ /* 0x000e62000800017f */
[----:B------:R-:W-:-:S05]  /*8ae0*/  VIADD R0, R12, 0x1 ;  /* 0x000000010c007836 */ /* 0x000fca0000000000 */
[----:B------:R-:W-:-:S04]  /*8af0*/  ISETP.NE.AND P1, PT, R0, 0x5, PT ;  /* 0x000000050000780c */ /* 0x000fc80003f25270 */
[----:B0-----:R-:W-:Y:S02]  /*8b00*/  SEL R2, RZ, 0x1, P1 ;  /* 0x00000001ff027807 */ /* 0x001fe40000800000 */
[----:B------:R-:W-:Y:S02]  /*8b10*/  SEL R0, R0, RZ, P1 ;  /* 0x000000ff00007207 */ /* 0x000fe40000800000 */
[----:B------:R-:W-:-:S03]  /*8b20*/  LOP3.LUT R7, R5, R2, RZ, 0x3c, !PT ;  /* 0x0000000205077212 */ /* 0x000fc600078e3cff */
[----:B------:R-:W-:Y:S01]  /*8b30*/  IMAD R6, R0, 0x8, R3 ;  /* 0x0000000800067824 */ /* 0x000fe200078e0203 */
[----:B------:R-:W-:Y:S01]  /*8b40*/  SHF.L.U32 R5, R7, 0x1f, RZ ;  /* 0x0000001f07057819 */ /* 0x000fe200000006ff */
[----:B-1----:R-:W-:Y:S06]  /*8b50*/  @!P0 BRA `(.L_x_178) ;  /* 0x0000000000f48947 */ /* 0x002fec0003800000 */
.L_x_190:
[----:B------:R-:W1:Y:S01]  /*8b60*/  SYNCS.PHASECHK.TRANS64.TRYWAIT P0, [R6+URZ], R5 ;  /* 0x00000005060075a7 */ /* 0x000e62000800017f */
[----:B------:R-:W-:-:S05]  /*8b70*/  VIADD R0, R0, 0x1 ;  /* 0x0000000100007836 */ /* 0x000fca0000000000 */
[----:B------:R-:W-:-:S04]  /*8b80*/  ISETP.NE.AND P1, PT, R0, 0x5, PT ;  /* 0x000000050000780c */ /* 0x000fc80003f25270 */
[----:B------:R-:W-:Y:S02]  /*8b90*/  SEL R2, RZ, 0x1, P1 ;  /* 0x00000001ff027807 */ /* 0x000fe40000800000 */
[----:B------:R-:W-:Y:S02]  /*8ba0*/  SEL R0, R0, RZ, P1 ;  /* 0x000000ff00007207 */ /* 0x000fe40000800000 */
[----:B------:R-:W-:-:S03]  /*8bb0*/  LOP3.LUT R7, R7, R2, RZ, 0x3c, !PT ;  /* 0x0000000207077212 */ /* 0x000fc600078e3cff */
[----:B0-----:R-:W-:Y:S01]  /*8bc0*/  IMAD R9, R0, 0x8, R3 ;  /* 0x0000000800097824 */ /* 0x001fe200078e0203 */
[----:B------:R-:W-:Y:S01]  /*8bd0*/  SHF.L.U32 R4, R7, 0x1f, RZ ;  /* 0x0000001f07047819 */ /* 0x000fe200000006ff */
[----:B-1----:R-:W-:Y:S06]  /*8be0*/  @!P0 BRA `(.L_x_179) ;  /* 0x0000000000e48947 */ /* 0x002fec0003800000 */
.L_x_191:
[----:B------:R-:W1:Y:S01]  /*8bf0*/  SYNCS.PHASECHK.TRANS64.TRYWAIT P0, [R9+URZ], R4 ;  /* 0x00000004090075a7 */ /* 0x000e62000800017f */
[----:B------:R-:W-:-:S05]  /*8c00*/  VIADD R0, R0, 0x1 ;  /* 0x0000000100007836 */ /* 0x000fca0000000000 */
[----:B------:R-:W-:-:S04]  /*8c10*/  ISETP.NE.AND P1, PT, R0, 0x5, PT ;  /* 0x000000050000780c */ /* 0x000fc80003f25270 */
[----:B------:R-:W-:Y:S02]  /*8c20*/  SEL R2, RZ, 0x1, P1 ;  /* 0x00000001ff027807 */ /* 0x000fe40000800000 */
[----:B------:R-:W-:Y:S02]  /*8c30*/  SEL R0, R0, RZ, P1 ;  /* 0x000000ff00007207 */ /* 0x000fe40000800000 */
[----:B------:R-:W-:Y:S01]  /*8c40*/  LOP3.LUT R2, R7, R2, RZ, 0x3c, !PT ;  /* 0x0000000207027212 */ /* 0x000fe200078e3cff */
[----:B-1----:R-:W-:Y:S06]  /*8c50*/  @!P0 BRA `(.L_x_180) ;  /* 0x0000000000dc8947 */ /* 0x002fec0003800000 */
.L_x_192:
[----:B------:R-:W-:Y:S01]  /*8c60*/  IMAD R3, R0, 0x8, R3 ;  /* 0x0000000800037824 */ /* 0x000fe200078e0203 */
[----:B------:R-:W-:-:S07]  /*8c70*/  SHF.L.U32 R0, R2, 0x1f, RZ ;  /* 0x0000001f02007819 */ /* 0x000fce00000006ff */
.L_x_181:
[----:B--2---:R2:W3:Y:S02]  /*8c80*/  SYNCS.PHASECHK.TRANS64.TRYWAIT P0, [R3+URZ], R0 ;  /* 0x00000000030075a7 */ /* 0x0044e4000800017f */
[----:B---3--:R-:W-:Y:S05]  /*8c90*/  @!P0 NANOSLEEP.SYNCS 0x989680 ;  /* 0x009896800000895d */ /* 0x008fea0003900000 */
[----:B------:R-:W3:Y:S02]  /*8ca0*/  @!P0 SYNCS.PHASECHK.TRANS64 P0, [R3+URZ], R0 ;  /* 0x00000000030085a7 */ /* 0x000ee4000800007f */
[----:B---3--:R-:W-:Y:S05]  /*8cb0*/  @!P0 BRA `(.L_x_181) ;  /* 0xfffffffc00f08947 */ /* 0x008fea000383ffff */
.L_x_175:
[----:B------:R-:W-:Y:S05]  /*8cc0*/  BSYNC B0 ;  /* 0x0000000000007941 */ /* 0x000fea0003800000 */
.L_x_174:
[----:B------:R-:W-:Y:S05]  /*8cd0*/  EXIT ;  /* 0x000000000000794d */ /* 0x000fea0003800000 */
.L_x_17:
[----:B---3--:R3:W4:Y:S02]  /*8ce0*/  SYNCS.PHASECHK.TRANS64.TRYWAIT P1, [R3+URZ], R0 ;  /* 0x00000000030075a7 */ /* 0x008724000802017f */
[----:B----4-:R-:W-:Y:S05]  /*8cf0*/  @!P1 NANOSLEEP.SYNCS 0x989680 ;  /* 0x009896800000995d */ /* 0x010fea0003900000 */
[----:B------:R-:W4:Y:S02]  /*8d00*/  @!P1 SYNCS.PHASECHK.TRANS64 P1, [R3+URZ], R0 ;  /* 0x00000000030095a7 */ /* 0x000f24000802007f */
[----:B----4-:R-:W-:Y:S05]  /*8d10*/  @!P1 BRA `(.L_x_17) ;  /* 0xfffffffc00f09947 */ /* 0x010fea000383ffff */
[----:B------:R-:W-:Y:S05]  /*8d20*/  BRA `(.L_x_16) ;  /* 0xffffff8400447947 */ /* 0x000fea000383ffff */
.L_x_22:
[----:B-1----:R-:W-:-:S04]  /*8d30*/  IMAD.U32 R4, RZ, RZ, UR7 ;  /* 0x00000007ff047e24 */ /* 0x002fc8000f8e00ff */
[----:B------:R1:W2:Y:S03]  /*8d40*/  SYNCS.PHASECHK.TRANS64.TRYWAIT P1, [R4+URZ], R3 ;  /* 0x00000003040075a7 */ /* 0x0002a6000802017f */
[----:B--2---:R-:W-:Y:S05]  /*8d50*/  @!P1 NANOSLEEP.SYNCS 0x989680 ;  /* 0x009896800000995d */ /* 0x004fea0003900000 */
[----:B------:R-:W2:Y:S02]  /*8d60*/  @!P1 SYNCS.PHASECHK.TRANS64 P1, [R4+URZ], R3 ;  /* 0x00000003040095a7 */ /* 0x000ea4000802007f */
[----:B--2---:R-:W-:Y:S05]  /*8d70*/  @!P1 BRA `(.L_x_22) ;  /* 0xfffffffc00ec9947 */ /* 0x004fea000383ffff */
[----:B------:R-:W-:Y:S05]  /*8d80*/  BRA `(.L_x_21) ;  /* 0xffffff8800807947 */ /* 0x000fea000383ffff */
.L_x_161:
[----:B------:R-:W-:Y:S01]  /*8d90*/  BSSY B1, `(.L_x_182) ;  /* 0x0000006000017945 */ /* 0x000fe20003800000 */
[----:B------:R-:W-:-:S07]  /*8da0*/  IMAD.MOV.U32 R15, RZ, RZ, -0x1 ;  /* 0xffffffffff0f7424 */ /* 0x000fce00078e00ff */
[----:B------:R-:W-:Y:S05]  /*8db0*/  WARPSYNC.COLLECTIVE R15, `(.L_x_183) ;  /* 0x000000000f0c7348 */ /* 0x000fea0003c00000 */
[----:B------:R-:W-:Y:S02]  /*8dc0*/  ELECT P6, UR62, PT ;  /* 0x00000000003e782f */ /* 0x000fe400038c0000 */
[----:B------:R-:W-:Y:S01]  /*8dd0*/  MOV R14, UR62 ;  /* 0x0000003e000e7c02 */ /* 0x000fe20008000f00 */
[----:B------:R-:W-:Y:S10]  /*8de0*/  ENDCOLLECTIVE ;  /* 0x000000000000791b */ /* 0x000ff40003800000 */
.L_x_183:
[----:B------:R-:W-:Y:S05]  /*8df0*/  BSYNC B1 ;  /* 0x0000000000017941 */ /* 0x000fea0003800000 */
.L_x_182:
[----:B------:R-:W-:Y:S05]  /*8e00*/  BRA `(.L_x_184) ;  /* 0xffffffec00cc7947 */ /* 0x000fea000383ffff */
.L_x_164:
[----:B0-----:R0:W1:Y:S02]  /*8e10*/  SYNCS.PHASECHK.TRANS64.TRYWAIT P1, [R14+URZ+0x28], R7 ;  /* 0x000028070e0075a7 */ /* 0x001064000802017f */
[----:B-1----:R-:W-:Y:S05]  /*8e20*/  @!P1 NANOSLEEP.SYNCS 0x989680 ;  /* 0x009896800000995d */ /* 0x002fea0003900000 */
[----:B------:R-:W1:Y:S02]  /*8e30*/  @!P1 SYNCS.PHASECHK.TRANS64 P1, [R14+URZ+0x28], R7 ;  /* 0x000028070e0095a7 */ /* 0x000e64000802007f */
[----:B-1----:R-:W-:Y:S05]  /*8e40*/  @!P1 BRA `(.L_x_164) ;  /* 0xfffffffc00f09947 */ /* 0x002fea000383ffff */
[----:B------:R-:W-:Y:S05]  /*8e50*/  BRA `(.L_x_185) ;  /* 0xfffffff000107947 */ /* 0x000fea000383ffff */
.L_x_173:
[----:B------:R-:W-:Y:S01]  /*8e60*/  BSSY B0, `(.L_x_186) ;  /* 0x0000006000007945 */ /* 0x000fe20003800000 */
[----:B------:R-:W-:-:S07]  /*8e70*/  IMAD.MOV.U32 R15, RZ, RZ, -0x1 ;  /* 0xffffffffff0f7424 */ /* 0x000fce00078e00ff */
[----:B------:R-:W-:Y:S05]  /*8e80*/  WARPSYNC.COLLECTIVE R15, `(.L_x_187) ;  /* 0x000000000f0c7348 */ /* 0x000fea0003c00000 */
[----:B------:R-:W-:Y:S02]  /*8e90*/  ELECT P6, UR62, PT ;  /* 0x00000000003e782f */ /* 0x000fe400038c0000 */
[----:B------:R-:W-:Y:S01]  /*8ea0*/  MOV R14, UR62 ;  /* 0x0000003e000e7c02 */ /* 0x000fe20008000f00 */
[----:B------:R-:W-:Y:S10]  /*8eb0*/  ENDCOLLECTIVE ;  /* 0x000000000000791b */ /* 0x000ff40003800000 */
.L_x_187:
[----:B------:R-:W-:Y:S05]  /*8ec0*/  BSYNC B0 ;  /* 0x0000000000007941 */ /* 0x000fea0003800000 */
.L_x_186:
[----:B------:R-:W-:Y:S05]  /*8ed0*/  BRA `(.L_x_188) ;  /* 0xfffffff800a87947 */ /* 0x000fea000383ffff */
.L_x_177:
[----:B0-----:R0:W1:Y:S02]  /*8ee0*/  SYNCS.PHASECHK.TRANS64.TRYWAIT P0, [R7+URZ], R2 ;  /* 0x00000002070075a7 */ /* 0x001064000800017f */
[----:B-1----:R-:W-:Y:S05]  /*8ef0*/  @!P0 NANOSLEEP.SYNCS 0x989680 ;  /* 0x009896800000895d */ /* 0x002fea0003900000 */
[----:B------:R-:W1:Y:S02]  /*8f00*/  @!P0 SYNCS.PHASECHK.TRANS64 P0, [R7+URZ], R2 ;  /* 0x00000002070085a7 */ /* 0x000e64000800007f */
[----:B-1----:R-:W-:Y:S05]  /*8f10*/  @!P0 BRA `(.L_x_177) ;  /* 0xfffffffc00f08947 */ /* 0x002fea000383ffff */
[----:B------:R-:W-:Y:S05]  /*8f20*/  BRA `(.L_x_189) ;  /* 0xfffffff800e87947 */ /* 0x000fea000383ffff */
.L_x_178:
[----:B0-----:R0:W1:Y:S02]  /*8f30*/  SYNCS.PHASECHK.TRANS64.TRYWAIT P0, [R9+URZ], R4 ;  /* 0x00000004090075a7 */ /* 0x001064000800017f */
[----:B-1----:R-:W-:Y:S05]  /*8f40*/  @!P0 NANOSLEEP.SYNCS 0x989680 ;  /* 0x009896800000895d */ /* 0x002fea0003900000 */
[----:B------:R-:W1:Y:S02]  /*8f50*/  @!P0 SYNCS.PHASECHK.TRANS64 P0, [R9+URZ], R4 ;  /* 0x00000004090085a7 */ /* 0x000e64000800007f */
[----:B-1----:R-:W-:Y:S05]  /*8f60*/  @!P0 BRA `(.L_x_178) ;  /* 0xfffffffc00f08947 */ /* 0x002fea000383ffff */
[----:B------:R-:W-:Y:S05]  /*8f70*/  BRA `(.L_x_190) ;  /* 0xfffffff800f87947 */ /* 0x000fea000383ffff */
.L_x_179:
[----:B0-----:R0:W1:Y:S02]  /*8f80*/  SYNCS.PHASECHK.TRANS64.TRYWAIT P0, [R6+URZ], R5 ;  /* 0x00000005060075a7 */ /* 0x001064000800017f */
[----:B-1----:R-:W-:Y:S05]  /*8f90*/  @!P0 NANOSLEEP.SYNCS 0x989680 ;  /* 0x009896800000895d */ /* 0x002fea0003900000 */
[----:B------:R-:W1:Y:S02]  /*8fa0*/  @!P0 SYNCS.PHASECHK.TRANS64 P0, [R6+URZ], R5 ;  /* 0x00000005060085a7 */ /* 0x000e64000800007f */
[----:B-1----:R-:W-:Y:S05]  /*8fb0*/  @!P0 BRA `(.L_x_179) ;  /* 0xfffffffc00f08947 */ /* 0x002fea000383ffff */
[----:B------:R-:W-:Y:S05]  /*8fc0*/  BRA `(.L_x_191) ;  /* 0xfffffffc00087947 */ /* 0x000fea000383ffff */
.L_x_180:
[----:B-1----:R1:W2:Y:S02]  /*8fd0*/  SYNCS.PHASECHK.TRANS64.TRYWAIT P0, [R9+URZ], R4 ;  /* 0x00000004090075a7 */ /* 0x0022a4000800017f */
[----:B--2---:R-:W-:Y:S05]  /*8fe0*/  @!P0 NANOSLEEP.SYNCS 0x989680 ;  /* 0x009896800000895d */ /* 0x004fea0003900000 */
[----:B------:R-:W2:Y:S02]  /*8ff0*/  @!P0 SYNCS.PHASECHK.TRANS64 P0, [R9+URZ], R4 ;  /* 0x00000004090085a7 */ /* 0x000ea4000800007f */
[----:B--2---:R-:W-:Y:S05]  /*9000*/  @!P0 BRA `(.L_x_180) ;  /* 0xfffffffc00f08947 */ /* 0x004fea000383ffff */
[----:B------:R-:W-:Y:S05]  /*9010*/  BRA `(.L_x_192) ;  /* 0xfffffffc00107947 */ /* 0x000fea000383ffff */
.L_x_193:
[----:B------:R-:W-:-:S00]  /*9020*/  BRA `(.L_x_193) ;  /* 0xfffffffc00fc7947 */ /* 0x000fc0000383ffff */
[----:B------:R-:W-:-:S00]  /*9030*/  NOP ;  /* 0x0000000000007918 */ /* 0x000fc00000000000 */
        /* <DEDUP_REMOVED lines=12> */
.L_x_194:


//--------------------- .nv.global.init           --------------------------
	.section	.nv.global.init,"aw",@progbits
.nv.global.init:
	.type		$str$22,@object
	.size		$str$22,($str$23 - $str$22)
$str$22:
        /*0000*/ 	.byte	0x6b, 0x5f, 0x74, 0x69, 0x6c, 0x65, 0x5f, 0x63, 0x6f, 0x75, 0x6e, 0x74, 0x20, 0x3e, 0x3d, 0x20
        /*0010*/ 	.byte	0x31, 0x00
	.type		$str$23,@object
	.size		$str$23,(__unnamed_1 - $str$23)
$str$23:
        /*0012*/ 	.byte	0x2f, 0x74, 0x6d, 0x70, 0x2f, 0x63, 0x75, 0x74, 0x6c, 0x61, 0x73, 0x73, 0x5f, 0x73, 0x77, 0x65
        /*0022*/ 	.byte	0x65, 0x70, 0x5f, 0x73, 0x72, 0x63, 0x2f, 0x69, 0x6e, 0x63, 0x6c, 0x75, 0x64, 0x65, 0x2f, 0x63
        /*0032*/ 	.byte	0x75, 0x74, 0x6c, 0x61, 0x73, 0x73, 0x2f, 0x67, 0x65, 0x6d, 0x6d, 0x2f, 0x63, 0x6f, 0x6c, 0x6c
        /*0042*/ 	.byte	0x65, 0x63, 0x74, 0x69, 0x76, 0x65, 0x2f, 0x73, 0x6d, 0x39, 0x30, 0x5f, 0x6d, 0x6d, 0x61, 0x5f
        /*0052*/ 	.byte	0x74, 0x6d, 0x61, 0x5f, 0x67, 0x6d, 0x6d, 0x61, 0x5f, 0x73, 0x73, 0x5f, 0x77, 0x61, 0x72, 0x70
        /*0062*/ 	.byte	0x73, 0x70, 0x65, 0x63, 0x69, 0x61, 0x6c, 0x69, 0x7a, 0x65, 0x64, 0x2e, 0x68, 0x70, 0x70, 0x00
	.type		__unnamed_1,@object
	.size		__unnamed_1,(.L_0 - __unnamed_1)
__unnamed_1:
        /*0072*/ 	.byte	0x76, 0x6f, 0x69, 0x64, 0x20, 0x63, 0x75, 0x74, 0x6c, 0x61, 0x73, 0x73, 0x3a, 0x3a, 0x67, 0x65
        /* <DEDUP_REMOVED lines=180> */
        /*0bc2*/ 	.byte	0x74, 0x79, 0x5d, 0x00
.L_0:


//--------------------- .nv.shared._ZN7cutlass13device_kernelINS_4gemm6kernel13GemmUniversalIN4cute5tupleIJiiiiEEENS1_10collective13CollectiveMmaINS1_34MainloopSm90TmaGmmaWarpSpecializedILi5ENS5_IJNS4_1CILi1EEESB_SB_EEENS1_35KernelTmaWarpSpecializedCooperativeEEENS5_IJNSA_ILi256EEENSA_ILi64EEESG_EEENS_10bfloat16_tENS5_IJSB_llEEESI_NS5_IJlSB_lEEENS4_8TiledMMAINS4_8MMA_AtomIJNS4_4SM904GMMA27MMA_64x64x16_F32BF16BF16_SSILNSO_5MajorE1ELSQ_0ELNSO_7ScaleInE1ELSR_1EEEEEENS4_6LayoutINS5_IJNSA_ILi2EEESB_SB_EEENS5_IJSB_NSA_ILi0EEESX_EEEEENS5_IJNS4_10UnderscoreES10_S10_EEEEENS4_13SM90_TMA_LOADENS4_14ComposedLayoutINS4_7SwizzleILi3ELi4ELi3EEENS4_18smem_ptr_flag_bitsILi16EEENSU_INS5_IJSG_NSA_ILi8EEEEEENS5_IJSB_SG_EEEEEEEvNS4_8identityES13_NS14_IS16_S18_NSU_INS5_IJS19_SG_EEENS5_IJSG_SB_EEEEEEEvS1E_EENS_8epilogue10collective6detail29Sm90TmaWarpSpecializedAdapterINS1L_15DefaultEpilogueISI_SK_SK_NS1K_6thread17LinearCombinationISI_Li1EffLNS1P_9ScaleType4KindE0ELNS_15FloatRoundStyleE2ESI_EENS1_15EpilogueDefaultEEEEEvvEEEEvNT_6ParamsE --------------------------
	.section	.nv.shared._ZN7cutlass13device_kernelINS_4gemm6kernel13GemmUniversalIN4cute5tupleIJiiiiEEENS1_10collective13CollectiveMmaINS1_34MainloopSm90TmaGmmaWarpSpecializedILi5ENS5_IJNS4_1CILi1EEESB_SB_EEENS1_35KernelTmaWarpSpecializedCooperativeEEENS5_IJNSA_ILi256EEENSA_ILi64EEESG_EEENS_10bfloat16_tENS5_IJSB_llEEESI_NS5_IJlSB_lEEENS4_8TiledMMAINS4_8MMA_AtomIJNS4_4SM904GMMA27MMA_64x64x16_F32BF16BF16_SSILNSO_5MajorE1ELSQ_0ELNSO_7ScaleInE1ELSR_1EEEEEENS4_6LayoutINS5_IJNSA_ILi2EEESB_SB_EEENS5_IJSB_NSA_ILi0EEESX_EEEEENS5_IJNS4_10UnderscoreES10_S10_EEEEENS4_13SM90_TMA_LOADENS4_14ComposedLayoutINS4_7SwizzleILi3ELi4ELi3EEENS4_18smem_ptr_flag_bitsILi16EEENSU_INS5_IJSG_NSA_ILi8EEEEEENS5_IJSB_SG_EEEEEEEvNS4_8identityES13_NS14_IS16_S18_NSU_INS5_IJS19_SG_EEENS5_IJSG_SB_EEEEEEEvS1E_EENS_8epilogue10collective6detail29Sm90TmaWarpSpecializedAdapterINS1L_15DefaultEpilogueISI_SK_SK_NS1K_6thread17LinearCombinationISI_Li1EffLNS1P_9ScaleType4KindE0ELNS_15FloatRoundStyleE2ESI_EENS1_15EpilogueDefaultEEEEEvvEEEEvNT_6ParamsE,"aw",@nobits
	.sectionflags	@""
	.align	16
	.zero		1024


//--------------------- .nv.shared.reserved.0     --------------------------
	.section	.nv.shared.reserved.0,"aw",@nobits
	.weak		__nv_reservedSMEM_offset_0_alias
	.size		__nv_reservedSMEM_offset_0_alias, 0, 0
	.other		__nv_reservedSMEM_offset_0_alias,@"STO_CUDA_RESERVED_SHARED STV_DEFAULT"
__nv_reservedSMEM_offset_0_alias:
	.zero		0


//--------------------- .nv.global                --------------------------
	.section	.nv.global,"aw",@nobits
.nv.global:
	.type		_ZN39_INTERNAL_e311384d_4_k_cu_d80cc36c_28864cute1_E,@object
	.size		_ZN39_INTERNAL_e311384d_4_k_cu_d80cc36c_28864cute1_E,(_ZN39_INTERNAL_e311384d_4_k_cu_d80cc36c_28864cuda3std3__45__cpo6cbeginE - _ZN39_INTERNAL_e311384d_4_k_cu_d80cc36c_28864cute1_E)
_ZN39_INTERNAL_e311384d_4_k_cu_d80cc36c_28864cute1_E:
	.zero		1
	.type		_ZN39_INTERNAL_e311384d_4_k_cu_d80cc36c_28864cuda3std3__45__cpo6cbeginE,@object
	.size		_ZN39_INTERNAL_e311384d_4_k_cu_d80cc36c_28864cuda3std3__45__cpo6cbeginE,(_ZN39_INTERNAL_e311384d_4_k_cu_d80cc36c_28864cuda3std3__48in_placeE - _ZN39_INTERNAL_e311384d_4_k_cu_d80cc36c_28864cuda3std3__45__cpo6cbeginE)
_ZN39_INTERNAL_e311384d_4_k_cu_d80cc36c_28864cuda3std3__45__cpo6cbeginE:
	.zero		1
	.type		_ZN39_INTERNAL_e311384d_4_k_cu_d80cc36c_28864cuda3std3__48in_placeE,@object
	.size		_ZN39_INTERNAL_e311384d_4_k_cu_d80cc36c_28864cuda3std3__48in_placeE,(_ZN39_INTERNAL_e311384d_4_k_cu_d80cc36c_28864cuda3std6ranges3__45__cpo9iter_moveE - _ZN39_INTERNAL_e311384d_4_k_cu_d80cc36c_28864cuda3std3__48in_placeE)
_ZN39_INTERNAL_e311384d_4_k_cu_d80cc36c_28864cuda3std3__48in_placeE:
	.zero		1
	.type		_ZN39_INTERNAL_e311384d_4_k_cu_d80cc36c_28864cuda3std6ranges3__45__cpo9iter_moveE,@object
	.size		_ZN39_INTERNAL_e311384d_4_k_cu_d80cc36c_28864cuda3std6ranges3__45__cpo9iter_moveE,(_ZN39_INTERNAL_e311384d_4_k_cu_d80cc36c_28864cuda3std3__45__cpo5beginE - _ZN39_INTERNAL_e311384d_4_k_cu_d80cc36c_28864cuda3std6ranges3__45__cpo9iter_moveE)
_ZN39_INTERNAL_e311384d_4_k_cu_d80cc36c_28864cuda3std6ranges3__45__cpo9iter_moveE:
	.zero		1
	.type		_ZN39_INTERNAL_e311384d_4_k_cu_d80cc36c_28864cuda3std3__45__cpo5beginE,@object
	.size		_ZN39_INTERNAL_e311384d_4_k_cu_d80cc36c_28864cuda3std3__45__cpo5beginE,(_ZN39_INTERNAL_e311384d_4_k_cu_d80cc36c_28864cuda3std3__441_GLOBAL__N__e311384d_4_k_cu_d80cc36c_28866ignoreE - _ZN39_INTERNAL_e311384d_4_k_cu_d80cc36c_28864cuda3std3__45__cpo5beginE)
_ZN39_INTERNAL_e311384d_4_k_cu_d80cc36c_28864cuda3std3__45__cpo5beginE:
	.zero		1
	.type		_ZN39_INTERNAL_e311384d_4_k_cu_d80cc36c_28864cuda3std3__441_GLOBAL__N__e311384d_4_k_cu_d80cc36c_28866ignoreE,@object
	.size		_ZN39_INTERNAL_e311384d_4_k_cu_d80cc36c_28864cuda3std3__441_GLOBAL__N__e311384d_4_k_cu_d80cc36c_28866ignoreE,(_ZN39_INTERNAL_e311384d_4_k_cu_d80cc36c_28864cute7productE - _ZN39_INTERNAL_e311384d_4_k_cu_d80cc36c_28864cuda3std3__441_GLOBAL__N__e311384d_4_k_cu_d80cc36c_28866ignoreE)
_ZN39_INTERNAL_e311384d_4_k_cu_d80cc36c_28864cuda3std3__441_GLOBAL__N__e311384d_4_k_cu_d80cc36c_28866ignoreE:
	.zero		1
	.type		_ZN39_INTERNAL_e311384d_4_k_cu_d80cc36c_28864cute7productE,@object
	.size		_ZN39_INTERNAL_e311384d_4_k_cu_d80cc36c_28864cute7productE,(_ZN39_INTERNAL_e311384d_4_k_cu_d80cc36c_28864cuda3std3__45__cpo3endE - _ZN39_INTERNAL_e311384d_4_k_cu_d80cc36c_28864cute7productE)
_ZN39_INTERNAL_e311384d_4_k_cu_d80cc36c_28864cute7productE:
	.zero		1
	.type		_ZN39_INTERNAL_e311384d_4_k_cu_d80cc36c_28864cuda3std3__45__cpo3endE,@object
	.size		_ZN39_INTERNAL_e311384d_4_k_cu_d80cc36c_28864cuda3std3__45__cpo3endE,(_ZN39_INTERNAL_e311384d_4_k_cu_d80cc36c_28864cuda3std3__419piecewise_constructE - _ZN39_INTERNAL_e311384d_4_k_cu_d80cc36c_28864cuda3std3__45__cpo3endE)
_ZN39_INTERNAL_e311384d_4_k_cu_d80cc36c_28864cuda3std3__45__cpo3endE:
	.zero		1
	.type		_ZN39_INTERNAL_e311384d_4_k_cu_d80cc36c_28864cuda3std3__419piecewise_constructE,@object
	.size		_ZN39_INTERNAL_e311384d_4_k_cu_d80cc36c_28864cuda3std3__419piecewise_constructE,(_ZN39_INTERNAL_e311384d_4_k_cu_d80cc36c_28864cuda3std3__45__cpo4cendE - _ZN39_INTERNAL_e311384d_4_k_cu_d80cc36c_28864cuda3std3__419piecewise_constructE)
_ZN39_INTERNAL_e311384d_4_k_cu_d80cc36c_28864cuda3std3__419piecewise_constructE:
	.zero		1
	.type		_ZN39_INTERNAL_e311384d_4_k_cu_d80cc36c_28864cuda3std3__45__cpo4cendE,@object
	.size		_ZN39_INTERNAL_e311384d_4_k_cu_d80cc36c_28864cuda3std3__45__cpo4cendE,(_ZN39_INTERNAL_e311384d_4_k_cu_d80cc36c_28864cuda3std6ranges3__45__cpo4swapE - _ZN39_INTERNAL_e311384d_4_k_cu_d80cc36c_28864cuda3std3__45__cpo4cendE)
_ZN39_INTERNAL_e311384d_4_k_cu_d80cc36c_28864cuda3std3__45__cpo4cendE:
	.zero		1
	.type		_ZN39_INTERNAL_e311384d_4_k_cu_d80cc36c_28864cuda3std6ranges3__45__cpo4swapE,@object
	.size		_ZN39_INTERNAL_e311384d_4_k_cu_d80cc36c_28864cuda3std6ranges3__45__cpo4swapE,(.L_8 - _ZN39_INTERNAL_e311384d_4_k_cu_d80cc36c_28864cuda3std6ranges3__45__cpo4swapE)
_ZN39_INTERNAL_e311384d_4_k_cu_d80cc36c_28864cuda3std6ranges3__45__cpo4swapE:
	.zero		1
.L_8:


//--------------------- .nv.constant0._ZN7cutlass13device_kernelINS_4gemm6kernel13GemmUniversalIN4cute5tupleIJiiiiEEENS1_10collective13CollectiveMmaINS1_34MainloopSm90TmaGmmaWarpSpecializedILi5ENS5_IJNS4_1CILi1EEESB_SB_EEENS1_35KernelTmaWarpSpecializedCooperativeEEENS5_IJNSA_ILi256EEENSA_ILi64EEESG_EEENS_10bfloat16_tENS5_IJSB_llEEESI_NS5_IJlSB_lEEENS4_8TiledMMAINS4_8MMA_AtomIJNS4_4SM904GMMA27MMA_64x64x16_F32BF16BF16_SSILNSO_5MajorE1ELSQ_0ELNSO_7ScaleInE1ELSR_1EEEEEENS4_6LayoutINS5_IJNSA_ILi2EEESB_SB_EEENS5_IJSB_NSA_ILi0EEESX_EEEEENS5_IJNS4_10UnderscoreES10_S10_EEEEENS4_13SM90_TMA_LOADENS4_14ComposedLayoutINS4_7SwizzleILi3ELi4ELi3EEENS4_18smem_ptr_flag_bitsILi16EEENSU_INS5_IJSG_NSA_ILi8EEEEEENS5_IJSB_SG_EEEEEEEvNS4_8identityES13_NS14_IS16_S18_NSU_INS5_IJS19_SG_EEENS5_IJSG_SB_EEEEEEEvS1E_EENS_8epilogue10collective6detail29Sm90TmaWarpSpecializedAdapterINS1L_15DefaultEpilogueISI_SK_SK_NS1K_6thread17LinearCombinationISI_Li1EffLNS1P_9ScaleType4KindE0ELNS_15FloatRoundStyleE2ESI_EENS1_15EpilogueDefaultEEEEEvvEEEEvNT_6ParamsE --------------------------
	.section	.nv.constant0._ZN7cutlass13device_kernelINS_4gemm6kernel13GemmUniversalIN4cute5tupleIJiiiiEEENS1_10collective13CollectiveMmaINS1_34MainloopSm90TmaGmmaWarpSpecializedILi5ENS5_IJNS4_1CILi1EEESB_SB_EEENS1_35KernelTmaWarpSpecializedCooperativeEEENS5_IJNSA_ILi256EEENSA_ILi64EEESG_EEENS_10bfloat16_tENS5_IJSB_llEEESI_NS5_IJlSB_lEEENS4_8TiledMMAINS4_8MMA_AtomIJNS4_4SM904GMMA27MMA_64x64x16_F32BF16BF16_SSILNSO_5MajorE1ELSQ_0ELNSO_7ScaleInE1ELSR_1EEEEEENS4_6LayoutINS5_IJNSA_ILi2EEESB_SB_EEENS5_IJSB_NSA_ILi0EEESX_EEEEENS5_IJNS4_10UnderscoreES10_S10_EEEEENS4_13SM90_TMA_LOADENS4_14ComposedLayoutINS4_7SwizzleILi3ELi4ELi3EEENS4_18smem_ptr_flag_bitsILi16EEENSU_INS5_IJSG_NSA_ILi8EEEEEENS5_IJSB_SG_EEEEEEEvNS4_8identityES13_NS14_IS16_S18_NSU_INS5_IJS19_SG_EEENS5_IJSG_SB_EEEEEEEvS1E_EENS_8epilogue10collective6detail29Sm90TmaWarpSpecializedAdapterINS1L_15DefaultEpilogueISI_SK_SK_NS1K_6thread17LinearCombinationISI_Li1EffLNS1P_9ScaleType4KindE0ELNS_15FloatRoundStyleE2ESI_EENS1_15EpilogueDefaultEEEEEvvEEEEvNT_6ParamsE,"a",@progbits
	.sectionflags	@""
	.align	4
.nv.constant0._ZN7cutlass13device_kernelINS_4gemm6kernel13GemmUniversalIN4cute5tupleIJiiiiEEENS1_10collective13CollectiveMmaINS1_34MainloopSm90TmaGmmaWarpSpecializedILi5ENS5_IJNS4_1CILi1EEESB_SB_EEENS1_35KernelTmaWarpSpecializedCooperativeEEENS5_IJNSA_ILi256EEENSA_ILi64EEESG_EEENS_10bfloat16_tENS5_IJSB_llEEESI_NS5_IJlSB_lEEENS4_8TiledMMAINS4_8MMA_AtomIJNS4_4SM904GMMA27MMA_64x64x16_F32BF16BF16_SSILNSO_5MajorE1ELSQ_0ELNSO_7ScaleInE1ELSR_1EEEEEENS4_6LayoutINS5_IJNSA_ILi2EEESB_SB_EEENS5_IJSB_NSA_ILi0EEESX_EEEEENS5_IJNS4_10UnderscoreES10_S10_EEEEENS4_13SM90_TMA_LOADENS4_14ComposedLayoutINS4_7SwizzleILi3ELi4ELi3EEENS4_18smem_ptr_flag_bitsILi16EEENSU_INS5_IJSG_NSA_ILi8EEEEEENS5_IJSB_SG_EEEEEEEvNS4_8identityES13_NS14_IS16_S18_NSU_INS5_IJS19_SG_EEENS5_IJSG_SB_EEEEEEEvS1E_EENS_8epilogue10collective6detail29Sm90TmaWarpSpecializedAdapterINS1L_15DefaultEpilogueISI_SK_SK_NS1K_6thread17LinearCombinationISI_Li1EffLNS1P_9ScaleType4KindE0ELNS_15FloatRoundStyleE2ESI_EENS1_15EpilogueDefaultEEEEEvvEEEEvNT_6ParamsE:
	.zero		1664


//--------------------- SYMBOLS --------------------------

	.type		.nv.reservedSmem.offset0,@object
	.size		.nv.reservedSmem.offset0,0x4
	.type		__assertfail,@function
